	.target	sm_90a

	.elftype	@"ET_EXEC"


//--------------------- .note.nv.tkinfo           --------------------------
	.section	.note.nv.tkinfo,"",@"SHT_NOTE"
	.sectionflags	@"SHF_NOTE_NV_TKINFO"
	.tkinfo
        /*0018*/ 	.word	0x00000002
        /*0030*/ 	.string	""
        /*0030*/ 	.string	"ptxas"
        /*0030*/ 	.string	"Cuda compilation tools, release 13.0, V13.0.88"
        /*0030*/ 	.string	"Build cuda_13.0.r13.0/compiler.36424714_0"
        /*0030*/ 	.string	"-arch sm_90a -m 64 "



//--------------------- .note.nv.cuinfo           --------------------------
	.section	.note.nv.cuinfo,"",@"SHT_NOTE"
	.sectionflags	@"SHF_NOTE_NV_CUINFO"
        /*0018*/ 	.short	0x0002
        /*001a*/ 	.short	0x005a
        /*001c*/ 	.short	0x0082
	.zero		2


//--------------------- .nv.info                  --------------------------
	.section	.nv.info,"",@"SHT_CUDA_INFO"
	.align	4


	//----- nvinfo : EIATTR_REGCOUNT
	.align		4
        /*0000*/ 	.byte	0x04, 0x2f
        /*0002*/ 	.short	(.L_15 - .L_14)
	.align		4
.L_14:
        /*0004*/ 	.word	index@(_ZN7cutlass13device_kernelINS_4gemm6kernel13GemmUniversalIN4cute5tupleIJiiiiEEENS1_10collective13CollectiveMmaINS1_34MainloopSm90TmaGmmaWarpSpecializedILi2ENS5_IJNS4_1CILi2EEENSA_ILi1EEESC_EEENS1_35KernelTmaWarpSpecializedCooperativeEEENS5_IJNSA_ILi256EEENSA_ILi112EEENSA_ILi128EEEEEENS_10bfloat16_tENS5_IJlSC_lEEESK_SL_NS4_8TiledMMAINS4_8MMA_AtomIJNS4_4SM904GMMA27MMA_64x16x16_F32BF16BF16_SSILNSP_5MajorE0ELSR_0ELNSP_7ScaleInE1ELSS_1EEEEEENS4_6LayoutISD_NS5_IJSC_NSA_ILi0EEESW_EEEEENS5_IJNS4_10UnderscoreESZ_SZ_EEEEENS4_13SM90_TMA_LOADENS4_14ComposedLayoutINS4_7SwizzleILi3ELi4ELi3EEENS4_18smem_ptr_flag_bitsILi16EEENSV_INS5_IJNSA_ILi8EEENSA_ILi64EEEEEENS5_IJS19_SC_EEEEEEEvNS4_8identityENS4_23SM90_TMA_LOAD_MULTICASTES1D_vS1E_EENS_8epilogue10collective6detail29Sm90TmaWarpSpecializedAdapterINS1I_15DefaultEpilogueISK_SL_SL_NS1H_6thread17LinearCombinationISK_Li1EffLNS1M_9ScaleType4KindE0ELNS_15FloatRoundStyleE2ESK_EENS1_15EpilogueDefaultEEEEEvvEEEEvNT_6ParamsE)
        /*0008*/ 	.word	0x000000a8


	//----- nvinfo : EIATTR_FRAME_SIZE
	.align		4
.L_15:
        /*000c*/ 	.byte	0x04, 0x11
        /*000e*/ 	.short	(.L_17 - .L_16)
	.align		4
.L_16:
        /*0010*/ 	.word	index@(_ZN7cutlass13device_kernelINS_4gemm6kernel13GemmUniversalIN4cute5tupleIJiiiiEEENS1_10collective13CollectiveMmaINS1_34MainloopSm90TmaGmmaWarpSpecializedILi2ENS5_IJNS4_1CILi2EEENSA_ILi1EEESC_EEENS1_35KernelTmaWarpSpecializedCooperativeEEENS5_IJNSA_ILi256EEENSA_ILi112EEENSA_ILi128EEEEEENS_10bfloat16_tENS5_IJlSC_lEEESK_SL_NS4_8TiledMMAINS4_8MMA_AtomIJNS4_4SM904GMMA27MMA_64x16x16_F32BF16BF16_SSILNSP_5MajorE0ELSR_0ELNSP_7ScaleInE1ELSS_1EEEEEENS4_6LayoutISD_NS5_IJSC_NSA_ILi0EEESW_EEEEENS5_IJNS4_10UnderscoreESZ_SZ_EEEEENS4_13SM90_TMA_LOADENS4_14ComposedLayoutINS4_7SwizzleILi3ELi4ELi3EEENS4_18smem_ptr_flag_bitsILi16EEENSV_INS5_IJNSA_ILi8EEENSA_ILi64EEEEEENS5_IJS19_SC_EEEEEEEvNS4_8identityENS4_23SM90_TMA_LOAD_MULTICASTES1D_vS1E_EENS_8epilogue10collective6detail29Sm90TmaWarpSpecializedAdapterINS1I_15DefaultEpilogueISK_SL_SL_NS1H_6thread17LinearCombinationISK_Li1EffLNS1M_9ScaleType4KindE0ELNS_15FloatRoundStyleE2ESK_EENS1_15EpilogueDefaultEEEEEvvEEEEvNT_6ParamsE)
        /*0014*/ 	.word	0x00000000


	//----- nvinfo : EIATTR_MIN_STACK_SIZE
	.align		4
.L_17:
        /*0018*/ 	.byte	0x04, 0x12
        /*001a*/ 	.short	(.L_19 - .L_18)
	.align		4
.L_18:
        /*001c*/ 	.word	index@(_ZN7cutlass13device_kernelINS_4gemm6kernel13GemmUniversalIN4cute5tupleIJiiiiEEENS1_10collective13CollectiveMmaINS1_34MainloopSm90TmaGmmaWarpSpecializedILi2ENS5_IJNS4_1CILi2EEENSA_ILi1EEESC_EEENS1_35KernelTmaWarpSpecializedCooperativeEEENS5_IJNSA_ILi256EEENSA_ILi112EEENSA_ILi128EEEEEENS_10bfloat16_tENS5_IJlSC_lEEESK_SL_NS4_8TiledMMAINS4_8MMA_AtomIJNS4_4SM904GMMA27MMA_64x16x16_F32BF16BF16_SSILNSP_5MajorE0ELSR_0ELNSP_7ScaleInE1ELSS_1EEEEEENS4_6LayoutISD_NS5_IJSC_NSA_ILi0EEESW_EEEEENS5_IJNS4_10UnderscoreESZ_SZ_EEEEENS4_13SM90_TMA_LOADENS4_14ComposedLayoutINS4_7SwizzleILi3ELi4ELi3EEENS4_18smem_ptr_flag_bitsILi16EEENSV_INS5_IJNSA_ILi8EEENSA_ILi64EEEEEENS5_IJS19_SC_EEEEEEEvNS4_8identityENS4_23SM90_TMA_LOAD_MULTICASTES1D_vS1E_EENS_8epilogue10collective6detail29Sm90TmaWarpSpecializedAdapterINS1I_15DefaultEpilogueISK_SL_SL_NS1H_6thread17LinearCombinationISK_Li1EffLNS1M_9ScaleType4KindE0ELNS_15FloatRoundStyleE2ESK_EENS1_15EpilogueDefaultEEEEEvvEEEEvNT_6ParamsE)
        /*0020*/ 	.word	0x00000000
.L_19:


//--------------------- .nv.compat                --------------------------
	.section	.nv.compat,"",@"SHT_CUDA_COMPAT_INFO"
	.align	4
        /*0000*/ 	.byte	0x02, 0x09, 0x01, 0x00, 0x02, 0x02, 0x04, 0x00, 0x02, 0x05, 0x05, 0x00, 0x03, 0x07, 0x01, 0x01
        /*0010*/ 	.byte	0x02, 0x03, 0x01, 0x00, 0x02, 0x06, 0x01, 0x00, 0x04, 0x0b, 0x08, 0x00, 0x00, 0x00, 0x00, 0x00
        /*0020*/ 	.byte	0x00, 0x00, 0x00, 0x00


//--------------------- .nv.info._ZN7cutlass13device_kernelINS_4gemm6kernel13GemmUniversalIN4cute5tupleIJiiiiEEENS1_10collective13CollectiveMmaINS1_34MainloopSm90TmaGmmaWarpSpecializedILi2ENS5_IJNS4_1CILi2EEENSA_ILi1EEESC_EEENS1_35KernelTmaWarpSpecializedCooperativeEEENS5_IJNSA_ILi256EEENSA_ILi112EEENSA_ILi128EEEEEENS_10bfloat16_tENS5_IJlSC_lEEESK_SL_NS4_8TiledMMAINS4_8MMA_AtomIJNS4_4SM904GMMA27MMA_64x16x16_F32BF16BF16_SSILNSP_5MajorE0ELSR_0ELNSP_7ScaleInE1ELSS_1EEEEEENS4_6LayoutISD_NS5_IJSC_NSA_ILi0EEESW_EEEEENS5_IJNS4_10UnderscoreESZ_SZ_EEEEENS4_13SM90_TMA_LOADENS4_14ComposedLayoutINS4_7SwizzleILi3ELi4ELi3EEENS4_18smem_ptr_flag_bitsILi16EEENSV_INS5_IJNSA_ILi8EEENSA_ILi64EEEEEENS5_IJS19_SC_EEEEEEEvNS4_8identityENS4_23SM90_TMA_LOAD_MULTICASTES1D_vS1E_EENS_8epilogue10collective6detail29Sm90TmaWarpSpecializedAdapterINS1I_15DefaultEpilogueISK_SL_SL_NS1H_6thread17LinearCombinationISK_Li1EffLNS1M_9ScaleType4KindE0ELNS_15FloatRoundStyleE2ESK_EENS1_15EpilogueDefaultEEEEEvvEEEEvNT_6ParamsE --------------------------
	.section	.nv.info._ZN7cutlass13device_kernelINS_4gemm6kernel13GemmUniversalIN4cute5tupleIJiiiiEEENS1_10collective13CollectiveMmaINS1_34MainloopSm90TmaGmmaWarpSpecializedILi2ENS5_IJNS4_1CILi2EEENSA_ILi1EEESC_EEENS1_35KernelTmaWarpSpecializedCooperativeEEENS5_IJNSA_ILi256EEENSA_ILi112EEENSA_ILi128EEEEEENS_10bfloat16_tENS5_IJlSC_lEEESK_SL_NS4_8TiledMMAINS4_8MMA_AtomIJNS4_4SM904GMMA27MMA_64x16x16_F32BF16BF16_SSILNSP_5MajorE0ELSR_0ELNSP_7ScaleInE1ELSS_1EEEEEENS4_6LayoutISD_NS5_IJSC_NSA_ILi0EEESW_EEEEENS5_IJNS4_10UnderscoreESZ_SZ_EEEEENS4_13SM90_TMA_LOADENS4_14ComposedLayoutINS4_7SwizzleILi3ELi4ELi3EEENS4_18smem_ptr_flag_bitsILi16EEENSV_INS5_IJNSA_ILi8EEENSA_ILi64EEEEEENS5_IJS19_SC_EEEEEEEvNS4_8identityENS4_23SM90_TMA_LOAD_MULTICASTES1D_vS1E_EENS_8epilogue10collective6detail29Sm90TmaWarpSpecializedAdapterINS1I_15DefaultEpilogueISK_SL_SL_NS1H_6thread17LinearCombinationISK_Li1EffLNS1M_9ScaleType4KindE0ELNS_15FloatRoundStyleE2ESK_EENS1_15EpilogueDefaultEEEEEvvEEEEvNT_6ParamsE,"",@"SHT_CUDA_INFO"
	.sectionflags	@""
	.align	4


	//----- nvinfo : EIATTR_CUDA_API_VERSION
	.align		4
        /*0000*/ 	.byte	0x04, 0x37
        /*0002*/ 	.short	(.L_21 - .L_20)
.L_20:
        /*0004*/ 	.word	0x00000082


	//----- nvinfo : EIATTR_KPARAM_INFO
	.align		4
.L_21:
        /*0008*/ 	.byte	0x04, 0x17
        /*000a*/ 	.short	(.L_23 - .L_22)
.L_22:
        /*000c*/ 	.word	0x00000000
        /*0010*/ 	.short	0x0000
        /*0012*/ 	.short	0x0070
        /*0014*/ 	.byte	0x00, 0xf0, 0x01, 0x10


	//----- nvinfo : EIATTR_SPARSE_MMA_MASK
	.align		4
.L_23:
        /*0018*/ 	.byte	0x03, 0x50
        /*001a*/ 	.short	0x0000


	//----- nvinfo : EIATTR_MAXREG_COUNT
	.align		4
        /*001c*/ 	.byte	0x03, 0x1b
        /*001e*/ 	.short	0x00a8


	//----- nvinfo : EIATTR_NUM_BARRIERS
	.align		4
        /*0020*/ 	.byte	0x02, 0x4c
        /*0022*/ 	.byte	0x01
	.zero		1


	//----- nvinfo : EIATTR_EXTERNS
	.align		4
        /*0024*/ 	.byte	0x04, 0x0f
        /*0026*/ 	.short	(.L_25 - .L_24)


	//   ....[0]....
	.align		4
.L_24:
        /*0028*/ 	.word	index@(__assertfail)


	//----- nvinfo : EIATTR_MERCURY_ISA_VERSION
	.align		4
.L_25:
        /*002c*/ 	.byte	0x03, 0x5f
        /*002e*/ 	.short	0x0101


	//----- nvinfo : EIATTR_INT_WARP_WIDE_INSTR_OFFSETS
	.align		4
        /*0030*/ 	.byte	0x04, 0x31
        /*0032*/ 	.short	(.L_27 - .L_26)


	//   ....[0]....
.L_26:
        /*0034*/ 	.word	0x00000440


	//   ....[1]....
        /*0038*/ 	.word	0x00000470


	//   ....[2]....
        /*003c*/ 	.word	0x00000630


	//----- nvinfo : EIATTR_COOP_GROUP_MASK_REGIDS
	.align		4
.L_27:
        /*0040*/ 	.byte	0x04, 0x29
        /*0042*/ 	.short	(.L_29 - .L_28)


	//   ....[0]....
.L_28:
        /*0044*/ 	.word	0xffffffff


	//   ....[1]....
        /*0048*/ 	.word	0xffffffff


	//   ....[2]....
        /*004c*/ 	.word	0xffffffff


	//   ....[3]....
        /*0050*/ 	.word	0xffffffff


	//   ....[4]....
        /*0054*/ 	.word	0xffffffff


	//   ....[5]....
        /*0058*/ 	.word	0xffffffff


	//----- nvinfo : EIATTR_COOP_GROUP_INSTR_OFFSETS
	.align		4
.L_29:
        /*005c*/ 	.byte	0x04, 0x28
        /*005e*/ 	.short	(.L_31 - .L_30)


	//   ....[0]....
.L_30:
        /*0060*/ 	.word	0x00000060


	//   ....[1]....
        /*0064*/ 	.word	0x00000070


	//   ....[2]....
        /*0068*/ 	.word	0x00000130


	//   ....[3]....
        /*006c*/ 	.word	0x00000290


	//   ....[4]....
        /*0070*/ 	.word	0x000007b0


	//   ....[5]....
        /*0074*/ 	.word	0x000011f0


	//----- nvinfo : EIATTR_REG_RECONFIG
	.align		4
.L_31:
        /*0078*/ 	.byte	0x01, 0x54
	.zero		2


	//----- nvinfo : EIATTR_SYSCALL_OFFSETS
	.align		4
        /*007c*/ 	.byte	0x04, 0x46
        /*007e*/ 	.short	(.L_33 - .L_32)


	//   ....[0]....
.L_32:
        /*0080*/ 	.word	0x000013b0


	//----- nvinfo : EIATTR_MBARRIER_INSTR_OFFSETS
	.align		4
.L_33:
        /*0084*/ 	.byte	0x04, 0x39
        /*0086*/ 	.short	(.L_35 - .L_34)


	//   ....[0]....
.L_34:
        /*0088*/ 	.word	0x00000230
        /*008c*/ 	.word	0x000000ff
        /*0090*/ 	.word	0x00000000
        /*0094*/ 	.short	0x0100
        /*0096*/ 	.byte	0x08
	.zero		1


	//   ....[1]....
        /*0098*/ 	.word	0x00000240
        /*009c*/ 	.word	0x000000ff
        /*00a0*/ 	.word	0x00000010
        /*00a4*/ 	.short	0x0100
        /*00a6*/ 	.byte	0x08
	.zero		1


	//   ....[2]....
        /*00a8*/ 	.word	0x00000250
        /*00ac*/ 	.word	0x000000ff
        /*00b0*/ 	.word	0x00000008
        /*00b4*/ 	.short	0x0100
        /*00b6*/ 	.byte	0x08
	.zero		1


	//   ....[3]....
        /*00b8*/ 	.word	0x00000260
        /*00bc*/ 	.word	0x000000ff
        /*00c0*/ 	.word	0x00000018
        /*00c4*/ 	.short	0x0100
        /*00c6*/ 	.byte	0x08
	.zero		1


	//   ....[4]....
        /*00c8*/ 	.word	0x000006b0
        /*00cc*/ 	.word	0x000000ff
        /*00d0*/ 	.word	0x00000030
        /*00d4*/ 	.short	0x0100
        /*00d6*/ 	.byte	0x06
	.zero		1


	//   ....[5]....
        /*00d8*/ 	.word	0x00000740
        /*00dc*/ 	.word	0x000000ff
        /*00e0*/ 	.word	0x00000038
        /*00e4*/ 	.short	0x0100
        /*00e6*/ 	.byte	0x06
	.zero		1


	//   ....[6]....
        /*00e8*/ 	.word	0x00001430
        /*00ec*/ 	.word	0x00000003
        /*00f0*/ 	.word	0x00000000
        /*00f4*/ 	.short	0x010a
        /*00f6*/ 	.byte	0x3f
	.zero		1


	//   ....[7]....
        /*00f8*/ 	.word	0x00001470
        /*00fc*/ 	.word	0x00000003
        /*0100*/ 	.word	0x00000000
        /*0104*/ 	.short	0x010a
        /*0106*/ 	.byte	0x3f
	.zero		1


	//   ....[8]....
        /*0108*/ 	.word	0x00004160
        /*010c*/ 	.word	0x000000ff
        /*0110*/ 	.word	0x00000000
        /*0114*/ 	.short	0x010a
        /*0116*/ 	.byte	0x07
	.zero		1


	//   ....[9]....
        /*0118*/ 	.word	0x000041a0
        /*011c*/ 	.word	0x000000ff
        /*0120*/ 	.word	0x00000000
        /*0124*/ 	.short	0x010a
        /*0126*/ 	.byte	0x07
	.zero		1


	//   ....[10]....
        /*0128*/ 	.word	0x00006df0
        /*012c*/ 	.word	0x00000005
        /*0130*/ 	.word	0x00000000
        /*0134*/ 	.short	0x0101
        /*0136*/ 	.byte	0x3f
	.zero		1


	//   ....[11]....
        /*0138*/ 	.word	0x00006fa0
        /*013c*/ 	.word	0x00000003
        /*0140*/ 	.word	0x00000000
        /*0144*/ 	.short	0x0101
        /*0146*/ 	.byte	0x3f
	.zero		1


	//   ....[12]....
        /*0148*/ 	.word	0x0000ef00
        /*014c*/ 	.word	0x00000014
        /*0150*/ 	.word	0x00000010
        /*0154*/ 	.short	0x010a
        /*0156*/ 	.byte	0x3f
	.zero		1


	//   ....[13]....
        /*0158*/ 	.word	0x0000f390
        /*015c*/ 	.word	0x00000005
        /*0160*/ 	.word	0x00000038
        /*0164*/ 	.short	0x0101
        /*0166*/ 	.byte	0x3f
	.zero		1


	//   ....[14]....
        /*0168*/ 	.word	0x0000faa0
        /*016c*/ 	.word	0x00000007
        /*0170*/ 	.word	0x00000000
        /*0174*/ 	.short	0x010a
        /*0176*/ 	.byte	0x3f
	.zero		1


	//   ....[15]....
        /*0178*/ 	.word	0x0000fb20
        /*017c*/ 	.word	0x00000003
        /*0180*/ 	.word	0x00000000
        /*0184*/ 	.short	0x010a
        /*0186*/ 	.byte	0x3f
	.zero		1


	//   ....[16]....
        /*0188*/ 	.word	0x0000fb80
        /*018c*/ 	.word	0x00000003
        /*0190*/ 	.word	0x00000000
        /*0194*/ 	.short	0x010a
        /*0196*/ 	.byte	0x3f
	.zero		1


	//   ....[17]....
        /*0198*/ 	.word	0x0000fbe0
        /*019c*/ 	.word	0x00000006
        /*01a0*/ 	.word	0x00000000
        /*01a4*/ 	.short	0x010a
        /*01a6*/ 	.byte	0x3f
	.zero		1


	//   ....[18]....
        /*01a8*/ 	.word	0x0000fcb0
        /*01ac*/ 	.word	0x00000014
        /*01b0*/ 	.word	0x00000010
        /*01b4*/ 	.short	0x010a
        /*01b6*/ 	.byte	0x3f
	.zero		1


	//   ....[19]....
        /*01b8*/ 	.word	0x0000fd80
        /*01bc*/ 	.word	0x00000007
        /*01c0*/ 	.word	0x00000000
        /*01c4*/ 	.short	0x010a
        /*01c6*/ 	.byte	0x3f
	.zero		1


	//----- nvinfo : EIATTR_NUM_MBARRIERS
	.align		4
.L_35:
        /*01c8*/ 	.byte	0x03, 0x38
        /*01ca*/ 	.short	0x0006


	//----- nvinfo : EIATTR_EXIT_INSTR_OFFSETS
	.align		4
        /*01cc*/ 	.byte	0x04, 0x1c
        /*01ce*/ 	.short	(.L_37 - .L_36)


	//   ....[0]....
.L_36:
        /*01d0*/ 	.word	0x00000910


	//   ....[1]....
        /*01d4*/ 	.word	0x00001120


	//   ....[2]....
        /*01d8*/ 	.word	0x0000e630


	//   ....[3]....
        /*01dc*/ 	.word	0x0000eb90


	//   ....[4]....
        /*01e0*/ 	.word	0x0000fb70


	//----- nvinfo : EIATTR_MAX_THREADS
	.align		4
.L_37:
        /*01e4*/ 	.byte	0x04, 0x05
        /*01e6*/ 	.short	(.L_39 - .L_38)
.L_38:
        /*01e8*/ 	.word	0x00000180
        /*01ec*/ 	.word	0x00000001
        /*01f0*/ 	.word	0x00000001


	//----- nvinfo : EIATTR_CRS_STACK_SIZE
	.align		4
.L_39:
        /*01f4*/ 	.byte	0x04, 0x1e
        /*01f6*/ 	.short	(.L_41 - .L_40)
.L_40:
        /*01f8*/ 	.word	0x00000000


	//----- nvinfo : EIATTR_CBANK_PARAM_SIZE
	.align		4
.L_41:
        /*01fc*/ 	.byte	0x03, 0x19
        /*01fe*/ 	.short	0x0470


	//----- nvinfo : EIATTR_PARAM_CBANK
	.align		4
        /*0200*/ 	.byte	0x04, 0x0a
        /*0202*/ 	.short	(.L_43 - .L_42)
	.align		4
.L_42:
        /*0204*/ 	.word	index@(.nv.constant0._ZN7cutlass13device_kernelINS_4gemm6kernel13GemmUniversalIN4cute5tupleIJiiiiEEENS1_10collective13CollectiveMmaINS1_34MainloopSm90TmaGmmaWarpSpecializedILi2ENS5_IJNS4_1CILi2EEENSA_ILi1EEESC_EEENS1_35KernelTmaWarpSpecializedCooperativeEEENS5_IJNSA_ILi256EEENSA_ILi112EEENSA_ILi128EEEEEENS_10bfloat16_tENS5_IJlSC_lEEESK_SL_NS4_8TiledMMAINS4_8MMA_AtomIJNS4_4SM904GMMA27MMA_64x16x16_F32BF16BF16_SSILNSP_5MajorE0ELSR_0ELNSP_7ScaleInE1ELSS_1EEEEEENS4_6LayoutISD_NS5_IJSC_NSA_ILi0EEESW_EEEEENS5_IJNS4_10UnderscoreESZ_SZ_EEEEENS4_13SM90_TMA_LOADENS4_14ComposedLayoutINS4_7SwizzleILi3ELi4ELi3EEENS4_18smem_ptr_flag_bitsILi16EEENSV_INS5_IJNSA_ILi8EEENSA_ILi64EEEEEENS5_IJS19_SC_EEEEEEEvNS4_8identityENS4_23SM90_TMA_LOAD_MULTICASTES1D_vS1E_EENS_8epilogue10collective6detail29Sm90TmaWarpSpecializedAdapterINS1I_15DefaultEpilogueISK_SL_SL_NS1H_6thread17LinearCombinationISK_Li1EffLNS1M_9ScaleType4KindE0ELNS_15FloatRoundStyleE2ESK_EENS1_15EpilogueDefaultEEEEEvvEEEEvNT_6ParamsE)
        /*0208*/ 	.short	0x0210
        /*020a*/ 	.short	0x0470


	//----- nvinfo : EIATTR_SW_WAR
	.align		4
.L_43:
        /*020c*/ 	.byte	0x04, 0x36
        /*020e*/ 	.short	(.L_45 - .L_44)
.L_44:
        /*0210*/ 	.word	0x00000008
.L_45:


//--------------------- .nv.callgraph             --------------------------
	.section	.nv.callgraph,"",@"SHT_CUDA_CALLGRAPH"
	.align	4
	.sectionentsize	8
	.align		4
        /*0000*/ 	.word	0x00000000
	.align		4
        /*0004*/ 	.word	0xffffffff
	.align		4
        /*0008*/ 	.word	index@(_ZN7cutlass13device_kernelINS_4gemm6kernel13GemmUniversalIN4cute5tupleIJiiiiEEENS1_10collective13CollectiveMmaINS1_34MainloopSm90TmaGmmaWarpSpecializedILi2ENS5_IJNS4_1CILi2EEENSA_ILi1EEESC_EEENS1_35KernelTmaWarpSpecializedCooperativeEEENS5_IJNSA_ILi256EEENSA_ILi112EEENSA_ILi128EEEEEENS_10bfloat16_tENS5_IJlSC_lEEESK_SL_NS4_8TiledMMAINS4_8MMA_AtomIJNS4_4SM904GMMA27MMA_64x16x16_F32BF16BF16_SSILNSP_5MajorE0ELSR_0ELNSP_7ScaleInE1ELSS_1EEEEEENS4_6LayoutISD_NS5_IJSC_NSA_ILi0EEESW_EEEEENS5_IJNS4_10UnderscoreESZ_SZ_EEEEENS4_13SM90_TMA_LOADENS4_14ComposedLayoutINS4_7SwizzleILi3ELi4ELi3EEENS4_18smem_ptr_flag_bitsILi16EEENSV_INS5_IJNSA_ILi8EEENSA_ILi64EEEEEENS5_IJS19_SC_EEEEEEEvNS4_8identityENS4_23SM90_TMA_LOAD_MULTICASTES1D_vS1E_EENS_8epilogue10collective6detail29Sm90TmaWarpSpecializedAdapterINS1I_15DefaultEpilogueISK_SL_SL_NS1H_6thread17LinearCombinationISK_Li1EffLNS1M_9ScaleType4KindE0ELNS_15FloatRoundStyleE2ESK_EENS1_15EpilogueDefaultEEEEEvvEEEEvNT_6ParamsE)
	.align		4
        /*000c*/ 	.word	index@(__assertfail)
	.align		4
        /*0010*/ 	.word	0x00000000
	.align		4
        /*0014*/ 	.word	0xfffffffe
	.align		4
        /*0018*/ 	.word	0x00000000
	.align		4
        /*001c*/ 	.word	0xfffffffd
	.align		4
        /*0020*/ 	.word	0x00000000
	.align		4
        /*0024*/ 	.word	0xfffffffc


//--------------------- .nv.constant4             --------------------------
	.section	.nv.constant4,"a",@progbits
	.align	8
	.align		8
.nv.constant4:
        /*0000*/ 	.dword	__assertfail
	.align		8
        /*0008*/ 	.dword	__unnamed_1
	.align		8
        /*0010*/ 	.dword	_ZN40_INTERNAL_7829ad3b_4_k_cu_cbb4c61f_124554cuda3std3__45__cpo5beginE
	.align		8
        /*0018*/ 	.dword	_ZN40_INTERNAL_7829ad3b_4_k_cu_cbb4c61f_124554cuda3std3__45__cpo3endE
	.align		8
        /*0020*/ 	.dword	_ZN40_INTERNAL_7829ad3b_4_k_cu_cbb4c61f_124554cuda3std3__45__cpo6cbeginE
	.align		8
        /*0028*/ 	.dword	_ZN40_INTERNAL_7829ad3b_4_k_cu_cbb4c61f_124554cuda3std3__45__cpo4cendE
	.align		8
        /*0030*/ 	.dword	_ZN40_INTERNAL_7829ad3b_4_k_cu_cbb4c61f_124554cuda3std3__442_GLOBAL__N__7829ad3b_4_k_cu_cbb4c61f_124556ignoreE
	.align		8
        /*0038*/ 	.dword	_ZN40_INTERNAL_7829ad3b_4_k_cu_cbb4c61f_124554cuda3std3__419piecewise_constructE
	.align		8
        /*0040*/ 	.dword	_ZN40_INTERNAL_7829ad3b_4_k_cu_cbb4c61f_124554cuda3std3__48in_placeE
	.align		8
        /*0048*/ 	.dword	_ZN40_INTERNAL_7829ad3b_4_k_cu_cbb4c61f_124554cuda3std6ranges3__45__cpo4swapE
	.align		8
        /*0050*/ 	.dword	_ZN40_INTERNAL_7829ad3b_4_k_cu_cbb4c61f_124554cuda3std6ranges3__45__cpo9iter_moveE
	.align		8
        /*0058*/ 	.dword	_ZN40_INTERNAL_7829ad3b_4_k_cu_cbb4c61f_124554cute7productE
	.align		8
        /*0060*/ 	.dword	_ZN40_INTERNAL_7829ad3b_4_k_cu_cbb4c61f_124554cute1_E
	.align		8
        /*0068*/ 	.dword	$str$22
	.align		8
        /*0070*/ 	.dword	$str$23


//--------------------- .text._ZN7cutlass13device_kernelINS_4gemm6kernel13GemmUniversalIN4cute5tupleIJiiiiEEENS1_10collective13CollectiveMmaINS1_34MainloopSm90TmaGmmaWarpSpecializedILi2ENS5_IJNS4_1CILi2EEENSA_ILi1EEESC_EEENS1_35KernelTmaWarpSpecializedCooperativeEEENS5_IJNSA_ILi256EEENSA_ILi112EEENSA_ILi128EEEEEENS_10bfloat16_tENS5_IJlSC_lEEESK_SL_NS4_8TiledMMAINS4_8MMA_AtomIJNS4_4SM904GMMA27MMA_64x16x16_F32BF16BF16_SSILNSP_5MajorE0ELSR_0ELNSP_7ScaleInE1ELSS_1EEEEEENS4_6LayoutISD_NS5_IJSC_NSA_ILi0EEESW_EEEEENS5_IJNS4_10UnderscoreESZ_SZ_EEEEENS4_13SM90_TMA_LOADENS4_14ComposedLayoutINS4_7SwizzleILi3ELi4ELi3EEENS4_18smem_ptr_flag_bitsILi16EEENSV_INS5_IJNSA_ILi8EEENSA_ILi64EEEEEENS5_IJS19_SC_EEEEEEEvNS4_8identityENS4_23SM90_TMA_LOAD_MULTICASTES1D_vS1E_EENS_8epilogue10collective6detail29Sm90TmaWarpSpecializedAdapterINS1I_15DefaultEpilogueISK_SL_SL_NS1H_6thread17LinearCombinationISK_Li1EffLNS1M_9ScaleType4KindE0ELNS_15FloatRoundStyleE2ESK_EENS1_15EpilogueDefaultEEEEEvvEEEEvNT_6ParamsE --------------------------
	.section	.text._ZN7cutlass13device_kernelINS_4gemm6kernel13GemmUniversalIN4cute5tupleIJiiiiEEENS1_10collective13CollectiveMmaINS1_34MainloopSm90TmaGmmaWarpSpecializedILi2ENS5_IJNS4_1CILi2EEENSA_ILi1EEESC_EEENS1_35KernelTmaWarpSpecializedCooperativeEEENS5_IJNSA_ILi256EEENSA_ILi112EEENSA_ILi128EEEEEENS_10bfloat16_tENS5_IJlSC_lEEESK_SL_NS4_8TiledMMAINS4_8MMA_AtomIJNS4_4SM904GMMA27MMA_64x16x16_F32BF16BF16_SSILNSP_5MajorE0ELSR_0ELNSP_7ScaleInE1ELSS_1EEEEEENS4_6LayoutISD_NS5_IJSC_NSA_ILi0EEESW_EEEEENS5_IJNS4_10UnderscoreESZ_SZ_EEEEENS4_13SM90_TMA_LOADENS4_14ComposedLayoutINS4_7SwizzleILi3ELi4ELi3EEENS4_18smem_ptr_flag_bitsILi16EEENSV_INS5_IJNSA_ILi8EEENSA_ILi64EEEEEENS5_IJS19_SC_EEEEEEEvNS4_8identityENS4_23SM90_TMA_LOAD_MULTICASTES1D_vS1E_EENS_8epilogue10collective6detail29Sm90TmaWarpSpecializedAdapterINS1I_15DefaultEpilogueISK_SL_SL_NS1H_6thread17LinearCombinationISK_Li1EffLNS1M_9ScaleType4KindE0ELNS_15FloatRoundStyleE2ESK_EENS1_15EpilogueDefaultEEEEEvvEEEEvNT_6ParamsE,"ax",@progbits
	.align	128
.text._ZN7cutlass13device_kernelINS_4gemm6kernel13GemmUniversalIN4cute5tupleIJiiiiEEENS1_10collective13CollectiveMmaINS1_34MainloopSm90TmaGmmaWarpSpecializedILi2ENS5_IJNS4_1CILi2EEENSA_ILi1EEESC_EEENS1_35KernelTmaWarpSpecializedCooperativeEEENS5_IJNSA_ILi256EEENSA_ILi112EEENSA_ILi128EEEEEENS_10bfloat16_tENS5_IJlSC_lEEESK_SL_NS4_8TiledMMAINS4_8MMA_AtomIJNS4_4SM904GMMA27MMA_64x16x16_F32BF16BF16_SSILNSP_5MajorE0ELSR_0ELNSP_7ScaleInE1ELSS_1EEEEEENS4_6LayoutISD_NS5_IJSC_NSA_ILi0EEESW_EEEEENS5_IJNS4_10UnderscoreESZ_SZ_EEEEENS4_13SM90_TMA_LOADENS4_14ComposedLayoutINS4_7SwizzleILi3ELi4ELi3EEENS4_18smem_ptr_flag_bitsILi16EEENSV_INS5_IJNSA_ILi8EEENSA_ILi64EEEEEENS5_IJS19_SC_EEEEEEEvNS4_8identityENS4_23SM90_TMA_LOAD_MULTICASTES1D_vS1E_EENS_8epilogue10collective6detail29Sm90TmaWarpSpecializedAdapterINS1I_15DefaultEpilogueISK_SL_SL_NS1H_6thread17LinearCombinationISK_Li1EffLNS1M_9ScaleType4KindE0ELNS_15FloatRoundStyleE2ESK_EENS1_15EpilogueDefaultEEEEEvvEEEEvNT_6ParamsE:
        .type           _ZN7cutlass13device_kernelINS_4gemm6kernel13GemmUniversalIN4cute5tupleIJiiiiEEENS1_10collective13CollectiveMmaINS1_34MainloopSm90TmaGmmaWarpSpecializedILi2ENS5_IJNS4_1CILi2EEENSA_ILi1EEESC_EEENS1_35KernelTmaWarpSpecializedCooperativeEEENS5_IJNSA_ILi256EEENSA_ILi112EEENSA_ILi128EEEEEENS_10bfloat16_tENS5_IJlSC_lEEESK_SL_NS4_8TiledMMAINS4_8MMA_AtomIJNS4_4SM904GMMA27MMA_64x16x16_F32BF16BF16_SSILNSP_5MajorE0ELSR_0ELNSP_7ScaleInE1ELSS_1EEEEEENS4_6LayoutISD_NS5_IJSC_NSA_ILi0EEESW_EEEEENS5_IJNS4_10UnderscoreESZ_SZ_EEEEENS4_13SM90_TMA_LOADENS4_14ComposedLayoutINS4_7SwizzleILi3ELi4ELi3EEENS4_18smem_ptr_flag_bitsILi16EEENSV_INS5_IJNSA_ILi8EEENSA_ILi64EEEEEENS5_IJS19_SC_EEEEEEEvNS4_8identityENS4_23SM90_TMA_LOAD_MULTICASTES1D_vS1E_EENS_8epilogue10collective6detail29Sm90TmaWarpSpecializedAdapterINS1I_15DefaultEpilogueISK_SL_SL_NS1H_6thread17LinearCombinationISK_Li1EffLNS1M_9ScaleType4KindE0ELNS_15FloatRoundStyleE2ESK_EENS1_15EpilogueDefaultEEEEEvvEEEEvNT_6ParamsE,@function
        .size           _ZN7cutlass13device_kernelINS_4gemm6kernel13GemmUniversalIN4cute5tupleIJiiiiEEENS1_10collective13CollectiveMmaINS1_34MainloopSm90TmaGmmaWarpSpecializedILi2ENS5_IJNS4_1CILi2EEENSA_ILi1EEESC_EEENS1_35KernelTmaWarpSpecializedCooperativeEEENS5_IJNSA_ILi256EEENSA_ILi112EEENSA_ILi128EEEEEENS_10bfloat16_tENS5_IJlSC_lEEESK_SL_NS4_8TiledMMAINS4_8MMA_AtomIJNS4_4SM904GMMA27MMA_64x16x16_F32BF16BF16_SSILNSP_5MajorE0ELSR_0ELNSP_7ScaleInE1ELSS_1EEEEEENS4_6LayoutISD_NS5_IJSC_NSA_ILi0EEESW_EEEEENS5_IJNS4_10UnderscoreESZ_SZ_EEEEENS4_13SM90_TMA_LOADENS4_14ComposedLayoutINS4_7SwizzleILi3ELi4ELi3EEENS4_18smem_ptr_flag_bitsILi16EEENSV_INS5_IJNSA_ILi8EEENSA_ILi64EEEEEENS5_IJS19_SC_EEEEEEEvNS4_8identityENS4_23SM90_TMA_LOAD_MULTICASTES1D_vS1E_EENS_8epilogue10collective6detail29Sm90TmaWarpSpecializedAdapterINS1I_15DefaultEpilogueISK_SL_SL_NS1H_6thread17LinearCombinationISK_Li1EffLNS1M_9ScaleType4KindE0ELNS_15FloatRoundStyleE2ESK_EENS1_15EpilogueDefaultEEEEEvvEEEEvNT_6ParamsE,(.L_x_287 - _ZN7cutlass13device_kernelINS_4gemm6kernel13GemmUniversalIN4cute5tupleIJiiiiEEENS1_10collective13CollectiveMmaINS1_34MainloopSm90TmaGmmaWarpSpecializedILi2ENS5_IJNS4_1CILi2EEENSA_ILi1EEESC_EEENS1_35KernelTmaWarpSpecializedCooperativeEEENS5_IJNSA_ILi256EEENSA_ILi112EEENSA_ILi128EEEEEENS_10bfloat16_tENS5_IJlSC_lEEESK_SL_NS4_8TiledMMAINS4_8MMA_AtomIJNS4_4SM904GMMA27MMA_64x16x16_F32BF16BF16_SSILNSP_5MajorE0ELSR_0ELNSP_7ScaleInE1ELSS_1EEEEEENS4_6LayoutISD_NS5_IJSC_NSA_ILi0EEESW_EEEEENS5_IJNS4_10UnderscoreESZ_SZ_EEEEENS4_13SM90_TMA_LOADENS4_14ComposedLayoutINS4_7SwizzleILi3ELi4ELi3EEENS4_18smem_ptr_flag_bitsILi16EEENSV_INS5_IJNSA_ILi8EEENSA_ILi64EEEEEENS5_IJS19_SC_EEEEEEEvNS4_8identityENS4_23SM90_TMA_LOAD_MULTICASTES1D_vS1E_EENS_8epilogue10collective6detail29Sm90TmaWarpSpecializedAdapterINS1I_15DefaultEpilogueISK_SL_SL_NS1H_6thread17LinearCombinationISK_Li1EffLNS1M_9ScaleType4KindE0ELNS_15FloatRoundStyleE2ESK_EENS1_15EpilogueDefaultEEEEEvvEEEEvNT_6ParamsE)
        .other          _ZN7cutlass13device_kernelINS_4gemm6kernel13GemmUniversalIN4cute5tupleIJiiiiEEENS1_10collective13CollectiveMmaINS1_34MainloopSm90TmaGmmaWarpSpecializedILi2ENS5_IJNS4_1CILi2EEENSA_ILi1EEESC_EEENS1_35KernelTmaWarpSpecializedCooperativeEEENS5_IJNSA_ILi256EEENSA_ILi112EEENSA_ILi128EEEEEENS_10bfloat16_tENS5_IJlSC_lEEESK_SL_NS4_8TiledMMAINS4_8MMA_AtomIJNS4_4SM904GMMA27MMA_64x16x16_F32BF16BF16_SSILNSP_5MajorE0ELSR_0ELNSP_7ScaleInE1ELSS_1EEEEEENS4_6LayoutISD_NS5_IJSC_NSA_ILi0EEESW_EEEEENS5_IJNS4_10UnderscoreESZ_SZ_EEEEENS4_13SM90_TMA_LOADENS4_14ComposedLayoutINS4_7SwizzleILi3ELi4ELi3EEENS4_18smem_ptr_flag_bitsILi16EEENSV_INS5_IJNSA_ILi8EEENSA_ILi64EEEEEENS5_IJS19_SC_EEEEEEEvNS4_8identityENS4_23SM90_TMA_LOAD_MULTICASTES1D_vS1E_EENS_8epilogue10collective6detail29Sm90TmaWarpSpecializedAdapterINS1I_15DefaultEpilogueISK_SL_SL_NS1H_6thread17LinearCombinationISK_Li1EffLNS1M_9ScaleType4KindE0ELNS_15FloatRoundStyleE2ESK_EENS1_15EpilogueDefaultEEEEEvvEEEEvNT_6ParamsE,@"STO_CUDA_ENTRY STV_DEFAULT"
_ZN7cutlass13device_kernelINS_4gemm6kernel13GemmUniversalIN4cute5tupleIJiiiiEEENS1_10collective13CollectiveMmaINS1_34MainloopSm90TmaGmmaWarpSpecializedILi2ENS5_IJNS4_1CILi2EEENSA_ILi1EEESC_EEENS1_35KernelTmaWarpSpecializedCooperativeEEENS5_IJNSA_ILi256EEENSA_ILi112EEENSA_ILi128EEEEEENS_10bfloat16_tENS5_IJlSC_lEEESK_SL_NS4_8TiledMMAINS4_8MMA_AtomIJNS4_4SM904GMMA27MMA_64x16x16_F32BF16BF16_SSILNSP_5MajorE0ELSR_0ELNSP_7ScaleInE1ELSS_1EEEEEENS4_6LayoutISD_NS5_IJSC_NSA_ILi0EEESW_EEEEENS5_IJNS4_10UnderscoreESZ_SZ_EEEEENS4_13SM90_TMA_LOADENS4_14ComposedLayoutINS4_7SwizzleILi3ELi4ELi3EEENS4_18smem_ptr_flag_bitsILi16EEENSV_INS5_IJNSA_ILi8EEENSA_ILi64EEEEEENS5_IJS19_SC_EEEEEEEvNS4_8identityENS4_23SM90_TMA_LOAD_MULTICASTES1D_vS1E_EENS_8epilogue10collective6detail29Sm90TmaWarpSpecializedAdapterINS1I_15DefaultEpilogueISK_SL_SL_NS1H_6thread17LinearCombinationISK_Li1EffLNS1M_9ScaleType4KindE0ELNS_15FloatRoundStyleE2ESK_EENS1_15EpilogueDefaultEEEEEvvEEEEvNT_6ParamsE:
[----:B------:R-:W0:Y:S01]  /*0000*/  LDC R1, c[0x0][0x28] ;  /* 0x00000a00ff017b82 */ /* 0x000e220000000800 */
[----:B------:R-:W1:Y:S01]  /*0010*/  S2R R18, SR_TID.X ;  /* 0x0000000000127919 */ /* 0x000e620000002100 */
[----:B------:R-:W-:Y:S01]  /*0020*/  ELECT P0, URZ, PT ;  /* 0x00000000003f782f */ /* 0x000fe20003800000 */
[----:B------:R-:W-:Y:S01]  /*0030*/  BSSY B0, `(.L_x_0) ;  /* 0x000000f000007945 */ /* 0x000fe20003800000 */
[--C-:B-1----:R-:W-:Y:S02]  /*0040*/  SHF.R.U32.HI R0, RZ, 0x5, R18.reuse ;  /* 0x00000005ff007819 */ /* 0x102fe40000011612 */
[----:B------:R-:W-:-:S03]  /*0050*/  SHF.R.U32.HI R3, RZ, 0x7, R18 ;  /* 0x00000007ff037819 */ /* 0x000fc60000011612 */
[----:B------:R-:W1:Y:S04]  /*0060*/  SHFL.IDX PT, R2, R0, RZ, 0x1f ;  /* 0x00001fff00027589 */ /* 0x000e6800000e0000 */
[----:B------:R2:W3:Y:S01]  /*0070*/  SHFL.IDX PT, R5, R3, RZ, 0x1f ;  /* 0x00001fff03057589 */ /* 0x0004e200000e0000 */
[----:B-1----:R-:W-:-:S13]  /*0080*/  ISETP.NE.OR P0, PT, R2, RZ, !P0 ;  /* 0x000000ff0200720c */ /* 0x002fda0004705670 */
[----:B0-23--:R-:W-:Y:S05]  /*0090*/  @P0 BRA `(.L_x_1) ;  /* 0x0000000000200947 */ /* 0x00dfea0003800000 */
[----:B------:R-:W-:Y:S02]  /*00a0*/  ULDC.64 UR4, c[0x0][0x198] ;  /* 0x0000660000047ab9 */ /* 0x000fe40000000a00 */
[----:B------:R-:W-:Y:S02]  /*00b0*/  UIADD3 UR6, UP0, UR4, 0xf0, URZ ;  /* 0x000000f004067890 */ /* 0x000fe4000ff1e03f */
[----:B------:R-:W-:Y:S02]  /*00c0*/  UIADD3 UR4, UP1, UR4, 0x1f0, URZ ;  /* 0x000001f004047890 */ /* 0x000fe4000ff3e03f */
[----:B------:R-:W-:Y:S02]  /*00d0*/  UIADD3.X UR7, URZ, UR5, URZ, UP0, !UPT ;  /* 0x000000053f077290 */ /* 0x000fe400087fe43f */
[----:B------:R-:W-:-:S07]  /*00e0*/  UIADD3.X UR5, URZ, UR5, URZ, UP1, !UPT ;  /* 0x000000053f057290 */ /* 0x000fce0008ffe43f */
[----:B------:R0:W-:Y:S02]  /*00f0*/  UTMACCTL.PF [UR6] ;  /* 0x00000000060079b9 */ /* 0x0001e40008040000 */
[----:B------:R0:W-:Y:S02]  /*0100*/  UTMACCTL.PF [UR4] ;  /* 0x00000000040079b9 */ /* 0x0001e40008040000 */
[----:B0-----:R-:W-:Y:S01]  /*0110*/  NOP ;  /* 0x0000000000007918 */ /* 0x001fe20000000000 */
.L_x_1:
[----:B------:R-:W-:Y:S05]  /*0120*/  BSYNC B0 ;  /* 0x0000000000007941 */ /* 0x000fea0003800000 */
.L_x_0:
[----:B------:R-:W0:Y:S02]  /*0130*/  SHFL.IDX PT, R3, R0, RZ, 0x1f ;  /* 0x00001fff00037589 */ /* 0x000e2400000e0000 */
[----:B0-----:R-:W-:-:S13]  /*0140*/  ISETP.NE.AND P0, PT, R3, RZ, PT ;  /* 0x000000ff0300720c */ /* 0x001fda0003f05270 */
[----:B------:R-:W-:Y:S05]  /*0150*/  @P0 BRA `(.L_x_2) ;  /* 0x0000000000480947 */ /* 0x000fea0003800000 */
[----:B------:R-:W0:Y:S01]  /*0160*/  S2UR UR8, SR_CgaCtaId ;  /* 0x00000000000879c3 */ /* 0x000e220000008800 */
[----:B------:R-:W-:Y:S01]  /*0170*/  UMOV UR4, 0x400 ;  /* 0x0000040000047882 */ /* 0x000fe20000000000 */
[----:B------:R-:W-:Y:S01]  /*0180*/  UMOV UR5, 0x1 ;  /* 0x0000000100057882 */ /* 0x000fe20000000000 */
[----:B------:R-:W-:Y:S01]  /*0190*/  UMOV UR6, 0x4 ;  /* 0x0000000400067882 */ /* 0x000fe20000000000 */
[----:B------:R-:W-:Y:S01]  /*01a0*/  ELECT P0, URZ, PT ;  /* 0x00000000003f782f */ /* 0x000fe20003800000 */
[----:B------:R-:W-:-:S04]  /*01b0*/  UIADD3 UR6, -UR6, 0x100000, URZ ;  /* 0x0010000006067890 */ /* 0x000fc8000fffe13f */
[----:B------:R-:W-:Y:S02]  /*01c0*/  USHF.L.U32 UR7, UR6, 0xb, URZ ;  /* 0x0000000b06077899 */ /* 0x000fe4000800063f */
[----:B------:R-:W-:Y:S02]  /*01d0*/  USHF.L.U32 UR6, UR6, 0x1, URZ ;  /* 0x0000000106067899 */ /* 0x000fe4000800063f */
[----:B0-----:R-:W-:Y:S02]  /*01e0*/  ULEA UR8, UR8, UR4, 0x18 ;  /* 0x0000000408087291 */ /* 0x001fe4000f8ec03f */
[----:B------:R-:W-:-:S04]  /*01f0*/  UIADD3 UR4, -UR5, 0x100000, URZ ;  /* 0x0010000005047890 */ /* 0x000fc8000fffe13f */
[----:B------:R-:W-:Y:S02]  /*0200*/  USHF.L.U32 UR5, UR4, 0xb, URZ ;  /* 0x0000000b04057899 */ /* 0x000fe4000800063f */
[----:B------:R-:W-:Y:S01]  /*0210*/  USHF.L.U32 UR4, UR4, 0x1, URZ ;  /* 0x0000000104047899 */ /* 0x000fe2000800063f */
[----:B------:R-:W0:Y:S11]  /*0220*/  FENCE.VIEW.ASYNC.S ;  /* 0x00000000000073c6 */ /* 0x000e360000000000 */
[----:B0-----:R0:W1:Y:S01]  /*0230*/  SYNCS.EXCH.64 URZ, [UR8], UR4 ;  /* 0x00000004083f75b2 */ /* 0x0010620008000100 */
[----:B------:R0:W2:Y:S01]  /*0240*/  SYNCS.EXCH.64 URZ, [UR8+0x10], UR6 ;  /* 0x00001006083f75b2 */ /* 0x0000a20008000100 */
[----:B------:R0:W3:Y:S01]  /*0250*/  SYNCS.EXCH.64 URZ, [UR8+0x8], UR4 ;  /* 0x00000804083f75b2 */ /* 0x0000e20008000100 */
[----:B------:R0:W4:Y:S01]  /*0260*/  SYNCS.EXCH.64 URZ, [UR8+0x18], UR6 ;  /* 0x00001806083f75b2 */ /* 0x0001220008000100 */
[----:B------:R-:W-:Y:S01]  /*0270*/  NOP ;  /* 0x0000000000007918 */ /* 0x000fe20000000000 */
.L_x_2:
[----:B------:R-:W-:Y:S01]  /*0280*/  SHF.R.S32.HI R7, RZ, 0x1f, R18 ;  /* 0x0000001fff077819 */ /* 0x000fe20000011412 */
[----:B------:R-:W5:Y:S01]  /*0290*/  SHFL.IDX PT, R0, R0, RZ, 0x1f ;  /* 0x00001fff00007589 */ /* 0x000f6200000e0000 */
[----:B0-----:R-:W0:Y:S01]  /*02a0*/  S2UR UR8, SR_CTAID.X ;  /* 0x00000000000879c3 */ /* 0x001e220000002500 */
[----:B------:R-:W-:Y:S02]  /*02b0*/  ELECT P0, URZ, PT ;  /* 0x00000000003f782f */ /* 0x000fe40003800000 */
[----:B------:R-:W-:Y:S01]  /*02c0*/  LEA.HI R7, R7, R18, RZ, 0x7 ;  /* 0x0000001207077211 */ /* 0x000fe200078f38ff */
[----:B------:R-:W1:Y:S01]  /*02d0*/  S2R R4, SR_CTAID.Y ;  /* 0x0000000000047919 */ /* 0x000e620000002600 */
[----:B------:R-:W-:Y:S01]  /*02e0*/  SHF.R.S32.HI R8, RZ, 0x1f, R3 ;  /* 0x0000001fff087819 */ /* 0x000fe20000011403 */
[----:B------:R-:W-:Y:S01]  /*02f0*/  ULDC UR4, c[0x0][0x150] ;  /* 0x0000540000047ab9 */ /* 0x000fe20000000800 */
[----:B------:R-:W-:Y:S01]  /*0300*/  LOP3.LUT R7, R7, 0xffffff80, RZ, 0xc0, !PT ;  /* 0xffffff8007077812 */ /* 0x000fe200078ec0ff */
[----:B------:R-:W-:Y:S01]  /*0310*/  NOP ;  /* 0x0000000000007918 */ /* 0x000fe20000000000 */
[----:B------:R-:W-:Y:S01]  /*0320*/  LEA.HI R8, R8, R3, RZ, 0x2 ;  /* 0x0000000308087211 */ /* 0x000fe200078f10ff */
[----:B------:R-:W2:Y:S01]  /*0330*/  LDC R10, c[0x0][0x144] ;  /* 0x00005100ff0a7b82 */ /* 0x000ea20000000800 */
[----:B------:R-:W-:Y:S01]  /*0340*/  NOP ;  /* 0x0000000000007918 */ /* 0x000fe20000000000 */
[----:B------:R-:W-:Y:S01]  /*0350*/  IMAD.IADD R6, R18, 0x1, -R7 ;  /* 0x0000000112067824 */ /* 0x000fe200078e0a07 */
[----:B------:R-:W-:Y:S01]  /*0360*/  LOP3.LUT R8, R8, 0x3ffffffc, RZ, 0xc0, !PT ;  /* 0x3ffffffc08087812 */ /* 0x000fe200078ec0ff */
[----:B------:R-:W-:Y:S01]  /*0370*/  IMAD.MOV.U32 R23, RZ, RZ, 0x1 ;  /* 0x00000001ff177424 */ /* 0x000fe200078e00ff */
[----:B------:R-:W-:-:S02]  /*0380*/  ISETP.NE.AND P3, PT, R5, RZ, PT ;  /* 0x000000ff0500720c */ /* 0x000fc40003f65270 */
[----:B------:R-:W-:Y:S01]  /*0390*/  SHF.R.S32.HI R7, RZ, 0x1f, R6 ;  /* 0x0000001fff077819 */ /* 0x000fe20000011406 */
[----:B------:R-:W-:Y:S01]  /*03a0*/  IMAD.IADD R8, R3, 0x1, -R8 ;  /* 0x0000000103087824 */ /* 0x000fe200078e0a08 */
[----:B------:R-:W3:Y:S02]  /*03b0*/  LDC R13, c[0x0][0x140] ;  /* 0x00005000ff0d7b82 */ /* 0x000ee40000000800 */
[----:B------:R-:W-:Y:S02]  /*03c0*/  LEA.HI R7, R7, R6, RZ, 0x3 ;  /* 0x0000000607077211 */ /* 0x000fe400078f18ff */
[----:B-----5:R-:W-:Y:S02]  /*03d0*/  ISETP.NE.OR P0, PT, R0, RZ, !P0 ;  /* 0x000000ff0000720c */ /* 0x020fe40004705670 */
[--C-:B------:R-:W-:Y:S02]  /*03e0*/  SHF.R.S32.HI R0, RZ, 0x3, R7.reuse ;  /* 0x00000003ff007819 */ /* 0x100fe40000011407 */
[----:B------:R-:W-:-:S02]  /*03f0*/  SHF.R.S32.HI R7, RZ, 0x1f, R7 ;  /* 0x0000001fff077819 */ /* 0x000fc40000011407 */
[----:B0-----:R-:W-:Y:S02]  /*0400*/  I2FP.F32.U32 R9, UR8 ;  /* 0x0000000800097c45 */ /* 0x001fe40008201000 */
[----:B------:R-:W-:-:S03]  /*0410*/  LEA.HI R7, R7, R0, RZ, 0x2 ;  /* 0x0000000007077211 */ /* 0x000fc600078f10ff */
[----:B------:R-:W-:Y:S01]  /*0420*/  FMUL R9, R9, UR4 ;  /* 0x0000000409097c20 */ /* 0x000fe20008400000 */
[----:B------:R-:W-:Y:S01]  /*0430*/  LOP3.LUT R7, R7, 0xfffffffc, RZ, 0xc0, !PT ;  /* 0xfffffffc07077812 */ /* 0x000fe200078ec0ff */
[----:B------:R-:W-:Y:S01]  /*0440*/  VOTEU.ALL UP0, P0 ;  /* 0x00000000003f7886 */ /* 0x000fe20000000000 */
[----:B-1----:R-:W-:Y:S01]  /*0450*/  I2FP.F32.U32 R3, R4 ;  /* 0x0000000400037245 */ /* 0x002fe20000201000 */
[----:B------:R-:W-:Y:S01]  /*0460*/  ULDC UR4, c[0x0][0x154] ;  /* 0x0000550000047ab9 */ /* 0x000fe20000000800 */
[----:B------:R-:W-:Y:S01]  /*0470*/  VOTEU.ALL UP1, P0 ;  /* 0x00000000003f7886 */ /* 0x000fe20000020000 */
[----:B------:R-:W0:Y:S01]  /*0480*/  F2I.U32.TRUNC.NTZ R9, R9 ;  /* 0x0000000900097305 */ /* 0x000e22000020f000 */
[----:B------:R-:W-:Y:S01]  /*0490*/  IMAD.IADD R7, R0, 0x1, -R7 ;  /* 0x0000000100077824 */ /* 0x000fe200078e0a07 */
[----:B------:R-:W1:Y:S01]  /*04a0*/  @!UP0 S2UR UR7, SR_CgaCtaId ;  /* 0x00000000000789c3 */ /* 0x000e620000008800 */
[----:B------:R-:W-:Y:S01]  /*04b0*/  FMUL R12, R3, UR4 ;  /* 0x00000004030c7c20 */ /* 0x000fe20008400000 */
[----:B------:R-:W-:Y:S01]  /*04c0*/  UMOV UR4, 0x20 ;  /* 0x0000002000047882 */ /* 0x000fe20000000000 */
[----:B------:R-:W-:Y:S01]  /*04d0*/  IMAD R8, R8, 0x4, R7 ;  /* 0x0000000408087824 */ /* 0x000fe200078e0207 */
[----:B------:R-:W-:Y:S01]  /*04e0*/  @!UP0 UMOV UR6, 0x400 ;  /* 0x0000040000068882 */ /* 0x000fe20000000000 */
[----:B------:R-:W-:-:S04]  /*04f0*/  @!UP0 UIADD3 UR4, -UR4, 0x100000, URZ ;  /* 0x0010000004048890 */ /* 0x000fc8000fffe13f */
[----:B------:R-:W-:Y:S02]  /*0500*/  @!UP0 USHF.L.U32 UR5, UR4, 0xb, URZ ;  /* 0x0000000b04058899 */ /* 0x000fe4000800063f */
[----:B------:R-:W-:Y:S01]  /*0510*/  @!UP0 USHF.L.U32 UR4, UR4, 0x1, URZ ;  /* 0x0000000104048899 */ /* 0x000fe2000800063f */
[----:B---3--:R-:W-:Y:S01]  /*0520*/  ISETP.EQ.U32.AND P2, PT, R13, 0x1, PT ;  /* 0x000000010d00780c */ /* 0x008fe20003f42070 */
[----:B------:R-:W3:Y:S01]  /*0530*/  F2I.U32.TRUNC.NTZ R12, R12 ;  /* 0x0000000c000c7305 */ /* 0x000ee2000020f000 */
[----:B------:R-:W-:Y:S01]  /*0540*/  LEA.HI R0, R8, R8, RZ, 0x1 ;  /* 0x0000000808007211 */ /* 0x000fe200078f08ff */
[----:B------:R-:W5:Y:S03]  /*0550*/  LDC R7, c[0x0][0x148] ;  /* 0x00005200ff077b82 */ /* 0x000f660000000800 */
[----:B------:R-:W-:Y:S01]  /*0560*/  LOP3.LUT R11, R0, 0xfffffffe, RZ, 0xc0, !PT ;  /* 0xfffffffe000b7812 */ /* 0x000fe200078ec0ff */
[----:B0-----:R-:W-:Y:S01]  /*0570*/  IMAD.MOV R15, RZ, RZ, -R9 ;  /* 0x000000ffff0f7224 */ /* 0x001fe200078e0a09 */
[----:B------:R-:W-:-:S03]  /*0580*/  SHF.R.S32.HI R9, RZ, 0x1f, R2 ;  /* 0x0000001fff097819 */ /* 0x000fc60000011402 */
[----:B--2---:R-:W-:Y:S01]  /*0590*/  IMAD R3, R10, R15, UR8 ;  /* 0x000000080a037e24 */ /* 0x004fe2000f8e020f */
[----:B------:R-:W-:Y:S01]  /*05a0*/  LEA.HI R9, R9, R2, RZ, 0x2 ;  /* 0x0000000209097211 */ /* 0x000fe200078f10ff */
[C---:B------:R-:W-:Y:S02]  /*05b0*/  IMAD.IADD R0, R8.reuse, 0x1, -R11 ;  /* 0x0000000108007824 */ /* 0x040fe400078e0a0b */
[----:B------:R-:W-:Y:S01]  /*05c0*/  IMAD.SHL.U32 R11, R8, 0x4, RZ ;  /* 0x00000004080b7824 */ /* 0x000fe200078e00ff */
[----:B------:R-:W-:Y:S01]  /*05d0*/  LOP3.LUT R9, R9, 0xfffffffc, RZ, 0xc0, !PT ;  /* 0xfffffffc09097812 */ /* 0x000fe200078ec0ff */
[----:B---3--:R-:W-:Y:S01]  /*05e0*/  IMAD.MOV R21, RZ, RZ, -R12 ;  /* 0x000000ffff157224 */ /* 0x008fe200078e0a0c */
[----:B------:R-:W-:Y:S01]  /*05f0*/  ISETP.NE.AND P4, PT, R0, R3, PT ;  /* 0x000000030000720c */ /* 0x000fe20003f85270 */
[----:B-1----:R-:W-:Y:S01]  /*0600*/  @!UP0 ULEA UR6, UR7, UR6, 0x18 ;  /* 0x0000000607068291 */ /* 0x002fe2000f8ec03f */
[----:B------:R-:W-:Y:S01]  /*0610*/  LOP3.LUT R22, R8, 0xc, R11, 0x78, !PT ;  /* 0x0000000c08167812 */ /* 0x000fe200078e780b */
[----:B------:R-:W-:Y:S01]  /*0620*/  IMAD.IADD R0, R2, 0x1, -R9 ;  /* 0x0000000102007824 */ /* 0x000fe200078e0a09 */
[----:B------:R-:W-:Y:S01]  /*0630*/  VOTEU.ALL UP0, P0 ;  /* 0x00000000003f7886 */ /* 0x000fe20000000000 */
[----:B------:R-:W-:Y:S01]  /*0640*/  LOP3.LUT P0, RZ, R6, 0x7, RZ, 0xc0, !PT ;  /* 0x0000000706ff7812 */ /* 0x000fe2000780c0ff */
[----:B------:R-:W-:-:S02]  /*0650*/  VIADD R6, R5, 0xffffffff ;  /* 0xffffffff05067836 */ /* 0x000fc40000000000 */
[----:B------:R-:W-:Y:S01]  /*0660*/  ISETP.NE.AND P1, PT, R0, 0x3, PT ;  /* 0x000000030000780c */ /* 0x000fe20003f25270 */
[----:B-----5:R-:W-:Y:S01]  /*0670*/  IMAD R9, R7, R21, R4 ;  /* 0x0000001507097224 */ /* 0x020fe200078e0204 */
[----:B------:R-:W-:Y:S02]  /*0680*/  ISETP.LT.U32.AND P0, PT, R22, 0x2, !P0 ;  /* 0x000000021600780c */ /* 0x000fe40004701070 */
[----:B------:R-:W-:Y:S01]  /*0690*/  ISETP.EQ.OR P1, PT, R0, RZ, !P1 ;  /* 0x000000ff0000720c */ /* 0x000fe20004f22670 */
[----:B------:R-:W0:Y:S02]  /*06a0*/  FENCE.VIEW.ASYNC.S ;  /* 0x00000000000073c6 */ /* 0x000e240000000000 */
[----:B0-----:R0:W1:Y:S01]  /*06b0*/  @!UP0 SYNCS.EXCH.64 URZ, [UR6+0x30], UR4 ;  /* 0x00003004063f85b2 */ /* 0x0010620008000100 */
[----:B------:R-:W-:Y:S02]  /*06c0*/  @P4 LEA.HI R2, R22, R22, RZ, 0x1 ;  /* 0x0000001616024211 */ /* 0x000fe400078f08ff */
[----:B------:R-:W-:-:S02]  /*06d0*/  ISETP.EQ.AND P1, PT, R5, RZ, P1 ;  /* 0x000000ff0500720c */ /* 0x000fc40000f22270 */
[----:B------:R-:W-:Y:S02]  /*06e0*/  @P4 SHF.R.S32.HI R2, RZ, 0x1, R2 ;  /* 0x00000001ff024819 */ /* 0x000fe40000011402 */
[----:B------:R-:W-:Y:S02]  /*06f0*/  ISETP.GE.U32.AND P6, PT, R6, 0x2, PT ;  /* 0x000000020600780c */ /* 0x000fe40003fc6070 */
[----:B------:R-:W-:Y:S02]  /*0700*/  @P4 ISETP.NE.AND P5, PT, R2, R9, PT ;  /* 0x000000090200420c */ /* 0x000fe40003fa5270 */
[----:B------:R-:W-:Y:S02]  /*0710*/  SEL R2, RZ, 0x1, !P0 ;  /* 0x00000001ff027807 */ /* 0x000fe40004000000 */
[----:B------:R-:W-:Y:S02]  /*0720*/  @P4 SEL R23, RZ, 0x1, P5 ;  /* 0x00000001ff174807 */ /* 0x000fe40002800000 */
[----:B------:R-:W-:Y:S01]  /*0730*/  SEL R19, RZ, 0x1, !P1 ;  /* 0x00000001ff137807 */ /* 0x000fe20004800000 */
[----:B------:R0:W2:Y:S01]  /*0740*/  @!UP1 SYNCS.EXCH.64 URZ, [UR6+0x38], UR4 ;  /* 0x00003804063f95b2 */ /* 0x0000a20008000100 */
[----:B------:R-:W-:Y:S01]  /*0750*/  LOP3.LUT R23, R23, R2, RZ, 0xc0, !PT ;  /* 0x0000000217177212 */ /* 0x000fe200078ec0ff */
[----:B------:R-:W-:Y:S01]  /*0760*/  NOP ;  /* 0x0000000000007918 */ /* 0x000fe20000000000 */
[----:B------:R-:W-:Y:S01]  /*0770*/  SEL R19, R19, 0x2, P6 ;  /* 0x0000000213137807 */ /* 0x000fe20003000000 */
[----:B------:R-:W-:Y:S06]  /*0780*/  @!P2 BRA `(.L_x_3) ;  /* 0x000000000008a947 */ /* 0x000fec0003800000 */
[----:B-12-4-:R-:W-:Y:S01]  /*0790*/  UCGABAR_ARV ;  /* 0x00000000000079c7 */ /* 0x016fe20008000000 */
[----:B------:R-:W-:Y:S05]  /*07a0*/  BRA `(.L_x_4) ;  /* 0x0000000000047947 */ /* 0x000fea0003800000 */
.L_x_3:
[----:B-12-4-:R-:W-:Y:S01]  /*07b0*/  NOP ;  /* 0x0000000000007918 */ /* 0x016fe20000000000 */
.L_x_4:
[----:B------:R-:W1:Y:S01]  /*07c0*/  LDC R2, c[0x0][0x65c] ;  /* 0x00019700ff027b82 */ /* 0x000e620000000800 */
[----:B------:R-:W-:Y:S02]  /*07d0*/  IMAD.U32 R8, RZ, RZ, UR8 ;  /* 0x00000008ff087e24 */ /* 0x000fe4000f8e00ff */
[----:B------:R-:W-:Y:S01]  /*07e0*/  IMAD.MOV.U32 R9, RZ, RZ, RZ ;  /* 0x000000ffff097224 */ /* 0x000fe200078e00ff */
[----:B-1----:R-:W-:-:S04]  /*07f0*/  ISETP.NE.AND P1, PT, R2, 0x1, PT ;  /* 0x000000010200780c */ /* 0x002fc80003f25270 */
[----:B------:R-:W-:-:S09]  /*0800*/  P2R R5, PR, RZ, 0x2 ;  /* 0x00000002ff057803 */ /* 0x000fd20000000000 */
[----:B------:R-:W1:Y:S01]  /*0810*/  @P1 LDC R17, c[0x0][0x10] ;  /* 0x00000400ff111b82 */ /* 0x000e620000000800 */
[----:B------:R-:W-:Y:S02]  /*0820*/  @P1 IMAD.MOV.U32 R5, RZ, RZ, RZ ;  /* 0x000000ffff051224 */ /* 0x000fe400078e00ff */
[----:B------:R-:W-:-:S05]  /*0830*/  @P1 IMAD.MOV.U32 R13, RZ, RZ, RZ ;  /* 0x000000ffff0d1224 */ /* 0x000fca00078e00ff */
[----:B------:R-:W2:Y:S01]  /*0840*/  @!P1 LDC R11, c[0x0][0xc] ;  /* 0x00000300ff0b9b82 */ /* 0x000ea20000000800 */
[----:B-1----:R-:W-:-:S04]  /*0850*/  @P1 IMAD.WIDE.U32 R16, R17, UR8, R4 ;  /* 0x0000000811101c25 */ /* 0x002fc8000f8e0004 */
[----:B------:R-:W-:Y:S02]  /*0860*/  @P1 IMAD.IADD R17, R17, 0x1, R13 ;  /* 0x0000000111111824 */ /* 0x000fe400078e020d */
[----:B--2---:R-:W-:-:S04]  /*0870*/  @!P1 IMAD.WIDE.U32 R8, R4, R11, R8 ;  /* 0x0000000b04089225 */ /* 0x004fc800078e0008 */
[----:B------:R-:W-:Y:S02]  /*0880*/  @!P1 IMAD.MOV.U32 R16, RZ, RZ, R8 ;  /* 0x000000ffff109224 */ /* 0x000fe400078e0008 */
[----:B------:R-:W-:Y:S01]  /*0890*/  @!P1 IMAD.MOV.U32 R17, RZ, RZ, R9 ;  /* 0x000000ffff119224 */ /* 0x000fe200078e0009 */
[----:B------:R-:W-:Y:S06]  /*08a0*/  @!P2 BRA `(.L_x_5) ;  /* 0x00000000000ca947 */ /* 0x000fec0003800000 */
[----:B------:R-:W-:Y:S01]  /*08b0*/  UCGABAR_WAIT ;  /* 0x0000000000007dc7 */ /* 0x000fe20008000000 */
[----:B------:R-:W-:Y:S01]  /*08c0*/  CCTL.IVALL ;  /* 0x00000000ff00798f */ /* 0x000fe20002000000 */
[----:B------:R-:W-:Y:S05]  /*08d0*/  BRA `(.L_x_6) ;  /* 0x0000000000047947 */ /* 0x000fea0003800000 */
.L_x_5:
[----:B------:R-:W-:Y:S06]  /*08e0*/  BAR.SYNC.DEFER_BLOCKING 0x0 ;  /* 0x0000000000007b1d */ /* 0x000fec0000010000 */
.L_x_6:
[----:B------:R-:W-:Y:S05]  /*08f0*/  @!P3 BRA `(.L_x_7) ;  /* 0x000000dc0050b947 */ /* 0x000fea0003800000 */
[----:B------:R-:W-:-:S13]  /*0900*/  ISETP.GT.U32.AND P0, PT, R6, 0x1, PT ;  /* 0x000000010600780c */ /* 0x000fda0003f04070 */
[----:B0-----:R-:W-:Y:S05]  /*0910*/  @P0 EXIT ;  /* 0x000000000000094d */ /* 0x001fea0003800000 */
[----:B------:R-:W-:Y:S01]  /*0920*/  ULDC.64 UR4, c[0x0][0x650] ;  /* 0x0001940000047ab9 */ /* 0x000fe20000000a00 */
[----:B------:R-:W-:Y:S01]  /*0930*/  PRMT R0, RZ, 0x7610, R0 ;  /* 0x00007610ff007816 */ /* 0x000fe20000000000 */
[----:B------:R-:W-:Y:S01]  /*0940*/  IMAD.MOV.U32 R139, RZ, RZ, -0x1 ;  /* 0xffffffffff8b7424 */ /* 0x000fe200078e00ff */
[----:B------:R-:W-:Y:S01]  /*0950*/  ISETP.GE.U32.AND P0, PT, R16, UR4, PT ;  /* 0x0000000410007c0c */ /* 0x000fe2000bf06070 */
[----:B------:R-:W-:Y:S02]  /*0960*/  IMAD.MOV.U32 R140, RZ, RZ, -0x1 ;  /* 0xffffffffff8c7424 */ /* 0x000fe400078e00ff */
[----:B------:R-:W-:Y:S01]  /*0970*/  IMAD.MOV.U32 R137, RZ, RZ, -0x1 ;  /* 0xffffffffff897424 */ /* 0x000fe200078e00ff */
[----:B------:R-:W-:-:S13]  /*0980*/  ISETP.GE.U32.AND.EX P0, PT, R17, UR5, PT, P0 ;  /* 0x0000000511007c0c */ /* 0x000fda000bf06100 */
[----:B------:R-:W-:Y:S05]  /*0990*/  @P0 BRA `(.L_x_8) ;  /* 0x0000000400280947 */ /* 0x000fea0003800000 */
[----:B------:R-:W0:Y:S01]  /*09a0*/  LDC.64 R24, c[0x0][0x628] ;  /* 0x00018a00ff187b82 */ /* 0x000e220000000a00 */
[----:B------:R-:W-:Y:S02]  /*09b0*/  IMAD.MOV.U32 R8, RZ, RZ, R16 ;  /* 0x000000ffff087224 */ /* 0x000fe400078e0010 */
[----:B------:R-:W-:-:S05]  /*09c0*/  IMAD.MOV.U32 R9, RZ, RZ, R17 ;  /* 0x000000ffff097224 */ /* 0x000fca00078e0011 */
[----:B------:R-:W1:Y:S08]  /*09d0*/  LDC R0, c[0x0][0x630] ;  /* 0x00018c00ff007b82 */ /* 0x000e700000000800 */
[----:B------:R-:W2:Y:S01]  /*09e0*/  LDC.64 R26, c[0x0][0x620] ;  /* 0x00018800ff1a7b82 */ /* 0x000ea20000000a00 */
[----:B0-----:R-:W-:-:S04]  /*09f0*/  ISETP.NE.U32.AND P0, PT, R24, RZ, PT ;  /* 0x000000ff1800720c */ /* 0x001fc80003f05070 */
[----:B------:R-:W-:-:S13]  /*0a00*/  ISETP.NE.AND.EX P0, PT, R25, RZ, PT, P0 ;  /* 0x000000ff1900720c */ /* 0x000fda0003f05300 */
[----:B-12---:R-:W-:Y:S05]  /*0a10*/  @!P0 BRA `(.L_x_9) ;  /* 0x0000000000288947 */ /* 0x006fea0003800000 */
[----:B------:R-:W0:Y:S02]  /*0a20*/  LDC R13, c[0x0][0x634] ;  /* 0x00018d00ff0d7b82 */ /* 0x000e240000000800 */
[----:B0-----:R-:W-:-:S05]  /*0a30*/  IADD3 R13, P0, R16, R13, RZ ;  /* 0x0000000d100d7210 */ /* 0x001fca0007f1e0ff */
[----:B------:R-:W-:-:S04]  /*0a40*/  IMAD.X R15, RZ, RZ, R17, P0 ;  /* 0x000000ffff0f7224 */ /* 0x000fc800000e0611 */
[----:B------:R-:W-:-:S04]  /*0a50*/  IMAD.WIDE.U32 R8, R15, R24, RZ ;  /* 0x000000180f087225 */ /* 0x000fc800078e00ff */
[----:B------:R-:W-:-:S04]  /*0a60*/  IMAD.WIDE.U32 R10, P0, R13, R25, R8 ;  /* 0x000000190d0a7225 */ /* 0x000fc80007800008 */
[----:B------:R-:W-:-:S04]  /*0a70*/  IMAD.WIDE.U32 R8, R13, R24, RZ ;  /* 0x000000180d087225 */ /* 0x000fc800078e00ff */
[----:B------:R-:W-:Y:S01]  /*0a80*/  IMAD.X R13, RZ, RZ, RZ, P0 ;  /* 0x000000ffff0d7224 */ /* 0x000fe200000e06ff */
[----:B------:R-:W-:Y:S01]  /*0a90*/  IADD3 RZ, P0, R9, R10, RZ ;  /* 0x0000000a09ff7210 */ /* 0x000fe20007f1e0ff */
[----:B------:R-:W-:-:S04]  /*0aa0*/  IMAD.MOV.U32 R12, RZ, RZ, R11 ;  /* 0x000000ffff0c7224 */ /* 0x000fc800078e000b */
[----:B------:R-:W-:-:S08]  /*0ab0*/  IMAD.WIDE.U32.X R8, R15, R25, R12, P0 ;  /* 0x000000190f087225 */ /* 0x000fd000000e040c */
.L_x_9:
[----:B------:R-:W0:Y:S01]  /*0ac0*/  LDC.64 R24, c[0x0][0x640] ;  /* 0x00019000ff187b82 */ /* 0x000e220000000a00 */
[-CC-:B------:R-:W-:Y:S01]  /*0ad0*/  SHF.R.U64 R137, R8, R0.reuse, R9.reuse ;  /* 0x0000000008897219 */ /* 0x180fe20000001209 */
[----:B------:R-:W-:Y:S01]  /*0ae0*/  IMAD R30, R7, R21, R4 ;  /* 0x00000015071e7224 */ /* 0x000fe200078e0204 */
[----:B------:R-:W-:Y:S01]  /*0af0*/  SHF.R.U32.HI R0, RZ, R0, R9 ;  /* 0x00000000ff007219 */ /* 0x000fe20000011609 */
[----:B------:R-:W-:Y:S01]  /*0b00*/  IMAD.MOV.U32 R21, RZ, RZ, 0x1 ;  /* 0x00000001ff157424 */ /* 0x000fe200078e00ff */
[----:B------:R-:W-:-:S03]  /*0b10*/  IADD3 R5, P0, RZ, -R137, RZ ;  /* 0x80000089ff057210 */ /* 0x000fc60007f1e0ff */
[----:B------:R-:W1:Y:S02]  /*0b20*/  LDC R6, c[0x0][0x618] ;  /* 0x00018600ff067b82 */ /* 0x000e640000000800 */
[----:B------:R-:W-:-:S04]  /*0b30*/  IMAD.X R9, RZ, RZ, ~R0, P0 ;  /* 0x000000ffff097224 */ /* 0x000fc800000e0e00 */
[-C--:B------:R-:W-:Y:S02]  /*0b40*/  IMAD R0, R9, R26.reuse, RZ ;  /* 0x0000001a09007224 */ /* 0x080fe400078e02ff */
[----:B------:R-:W2:Y:S01]  /*0b50*/  LDC R11, c[0x0][0x608] ;  /* 0x00018200ff0b7b82 */ /* 0x000ea20000000800 */
[----:B------:R-:W-:-:S04]  /*0b60*/  IMAD.WIDE.U32 R8, R5, R26, R16 ;  /* 0x0000001a05087225 */ /* 0x000fc800078e0010 */
[----:B------:R-:W-:-:S03]  /*0b70*/  IMAD R5, R5, R27, R0 ;  /* 0x0000001b05057224 */ /* 0x000fc600078e0200 */
[----:B------:R-:W3:Y:S01]  /*0b80*/  LDC R12, c[0x0][0x658] ;  /* 0x00019600ff0c7b82 */ /* 0x000ee20000000800 */
[----:B0-----:R-:W-:Y:S01]  /*0b90*/  ISETP.NE.U32.AND P0, PT, R24, RZ, PT ;  /* 0x000000ff1800720c */ /* 0x001fe20003f05070 */
[----:B------:R-:W-:Y:S02]  /*0ba0*/  IMAD.IADD R5, R9, 0x1, R5 ;  /* 0x0000000109057824 */ /* 0x000fe400078e0205 */
[----:B------:R-:W-:Y:S01]  /*0bb0*/  IMAD.MOV.U32 R9, RZ, RZ, -0x1 ;  /* 0xffffffffff097424 */ /* 0x000fe200078e00ff */
[----:B------:R-:W-:-:S03]  /*0bc0*/  ISETP.NE.AND.EX P0, PT, R25, RZ, PT, P0 ;  /* 0x000000ff1900720c */ /* 0x000fc60003f05300 */
[----:B------:R-:W0:Y:S01]  /*0bd0*/  LDC R15, c[0x0][0x600] ;  /* 0x00018000ff0f7b82 */ /* 0x000e220000000800 */
[-CC-:B-1----:R-:W-:Y:S02]  /*0be0*/  SHF.R.U64 R13, R8, R6.reuse, R5.reuse ;  /* 0x00000006080d7219 */ /* 0x182fe40000001205 */
[----:B------:R-:W-:-:S05]  /*0bf0*/  SHF.R.U32.HI R0, RZ, R6, R5 ;  /* 0x00000006ff007219 */ /* 0x000fca0000011605 */
[----:B------:R-:W1:Y:S01]  /*0c00*/  LDC R14, c[0x0][0x648] ;  /* 0x00019200ff0e7b82 */ /* 0x000e620000000800 */
[-CC-:B--2---:R-:W-:Y:S02]  /*0c10*/  SHF.R.U64 R27, R13, R11.reuse, R0.reuse ;  /* 0x0000000b0d1b7219 */ /* 0x184fe40000001200 */
[----:B------:R-:W-:-:S05]  /*0c20*/  SHF.R.U32.HI R5, RZ, R11, R0 ;  /* 0x0000000bff057219 */ /* 0x000fca0000011600 */
[----:B------:R-:W2:Y:S01]  /*0c30*/  LDC R20, c[0x0][0x638] ;  /* 0x00018e00ff147b82 */ /* 0x000ea20000000800 */
[-CC-:B---3--:R-:W-:Y:S02]  /*0c40*/  SHF.R.U64 R28, R27, R12.reuse, R5.reuse ;  /* 0x0000000c1b1c7219 */ /* 0x188fe40000001205 */
[-C--:B------:R-:W-:Y:S02]  /*0c50*/  SHF.L.U32 R0, R9, R12.reuse, RZ ;  /* 0x0000000c09007219 */ /* 0x080fe400000006ff */
[----:B------:R-:W-:Y:S01]  /*0c60*/  SHF.R.U32.HI R5, RZ, R12, R5 ;  /* 0x0000000cff057219 */ /* 0x000fe20000011605 */
[----:B------:R-:W-:Y:S01]  /*0c70*/  IMAD.MOV.U32 R4, RZ, RZ, R28 ;  /* 0x000000ffff047224 */ /* 0x000fe200078e001c */
[----:B------:R-:W-:Y:S01]  /*0c80*/  LOP3.LUT R10, RZ, R0, RZ, 0x33, !PT ;  /* 0x00000000ff0a7212 */ /* 0x000fe200078e33ff */
[----:B------:R-:W3:Y:S01]  /*0c90*/  LDC R26, c[0x0][0x610] ;  /* 0x00018400ff1a7b82 */ /* 0x000ee20000000800 */
[----:B------:R-:W-:Y:S05]  /*0ca0*/  @!P0 BRA `(.L_x_10) ;  /* 0x0000000000288947 */ /* 0x000fea0003800000 */
[----:B------:R-:W4:Y:S02]  /*0cb0*/  LDC R9, c[0x0][0x64c] ;  /* 0x00019300ff097b82 */ /* 0x000f240000000800 */
[----:B----4-:R-:W-:-:S05]  /*0cc0*/  IADD3 R9, P0, R28, R9, RZ ;  /* 0x000000091c097210 */ /* 0x010fca0007f1e0ff */
        /* <DEDUP_REMOVED lines=8> */
.L_x_10:
[----:B-1----:R-:W-:Y:S01]  /*0d50*/  SHF.R.U64 R4, R4, R14, R5 ;  /* 0x0000000e04047219 */ /* 0x002fe20000001205 */
[----:B0-----:R-:W-:Y:S01]  /*0d60*/  VIADD R6, R15, 0xffffffff ;  /* 0xffffffff0f067836 */ /* 0x001fe20000000000 */
[----:B------:R-:W-:Y:S02]  /*0d70*/  SHF.L.U32 R0, R21, R12, RZ ;  /* 0x0000000c15007219 */ /* 0x000fe400000006ff */
[----:B------:R-:W-:Y:S01]  /*0d80*/  LOP3.LUT R5, R27, R10, RZ, 0xc0, !PT ;  /* 0x0000000a1b057212 */ /* 0x000fe200078ec0ff */
[----:B------:R-:W-:Y:S01]  /*0d90*/  IMAD.MOV R7, RZ, RZ, -R4 ;  /* 0x000000ffff077224 */ /* 0x000fe200078e0a04 */
[----:B------:R-:W-:Y:S02]  /*0da0*/  SEL R3, R3, R30, !P1 ;  /* 0x0000001e03037207 */ /* 0x000fe40004800000 */
[----:B------:R-:W-:Y:S01]  /*0db0*/  LOP3.LUT R6, R13, R6, RZ, 0xc0, !PT ;  /* 0x000000060d067212 */ /* 0x000fe200078ec0ff */
[----:B------:R-:W-:Y:S02]  /*0dc0*/  IMAD R4, R0, R4, R5 ;  /* 0x0000000400047224 */ /* 0x000fe400078e0205 */
[----:B--2---:R-:W-:-:S02]  /*0dd0*/  IMAD R0, R7, R20, R28 ;  /* 0x0000001407007224 */ /* 0x004fc400078e021c */
[----:B---3--:R-:W-:Y:S02]  /*0de0*/  IMAD R3, R4, R26, R3 ;  /* 0x0000001a04037224 */ /* 0x008fe400078e0203 */
[----:B------:R-:W-:Y:S02]  /*0df0*/  IMAD.MOV.U32 R5, RZ, RZ, 0x1 ;  /* 0x00000001ff057424 */ /* 0x000fe400078e00ff */
[----:B------:R-:W-:-:S03]  /*0e00*/  IMAD R4, R0, R15, R6 ;  /* 0x0000000f00047224 */ /* 0x000fc600078e0206 */
[----:B------:R-:W-:Y:S02]  /*0e10*/  PRMT R0, R5, 0x7610, R0 ;  /* 0x0000761005007816 */ /* 0x000fe40000000000 */
[----:B------:R-:W-:Y:S02]  /*0e20*/  SEL R140, R4, R3, !P1 ;  /* 0x00000003048c7207 */ /* 0x000fe40004800000 */
[----:B------:R-:W-:-:S07]  /*0e30*/  SEL R139, R3, R4, !P1 ;  /* 0x00000004038b7207 */ /* 0x000fce0004800000 */
.L_x_8:
[----:B------:R-:W-:-:S08]  /*0e40*/  NOP ;  /* 0x0000000000007918 */ /* 0x000fd00000000000 */
[----:B------:R-:W0:Y:S02]  /*0e50*/  USETMAXREG.TRY_ALLOC.CTAPOOL UP0, 0xe8 ;  /* 0x000000e8000079c8 */ /* 0x000e240008000600 */
[----:B0-----:R-:W-:-:S13]  /*0e60*/  PLOP3.LUT P0, PT, PT, PT, UP0, 0x80, 0x0 ;  /* 0x000000000000781c */ /* 0x001fda0003f0f008 */
[----:B------:R-:W-:Y:S05]  /*0e70*/  @!P0 BRA `(.L_x_8) ;  /* 0xfffffffc00f08947 */ /* 0x000fea000383ffff */
[----:B------:R-:W-:Y:S01]  /*0e80*/  ULDC.64 UR4, c[0x0][0x598] ;  /* 0x0001660000047ab9 */ /* 0x000fe20000000a00 */
[----:B------:R-:W-:Y:S01]  /*0e90*/  ULDC.64 UR40, c[0x0][0x208] ;  /* 0x0000820000287ab9 */ /* 0x000fe20000000a00 */
[----:B------:R-:W-:-:S04]  /*0ea0*/  ISETP.NE.U32.AND P0, PT, RZ, UR4, PT ;  /* 0x00000004ff007c0c */ /* 0x000fc8000bf05070 */
[----:B------:R-:W-:-:S13]  /*0eb0*/  ISETP.NE.AND.EX P0, PT, RZ, UR5, PT, P0 ;  /* 0x00000005ff007c0c */ /* 0x000fda000bf05300 */
[----:B------:R-:W-:Y:S05]  /*0ec0*/  @!P0 BRA `(.L_x_11) ;  /* 0x00000000001c8947 */ /* 0x000fea0003800000 */
[----:B------:R-:W0:Y:S02]  /*0ed0*/  LDC.64 R4, c[0x0][0x598] ;  /* 0x00016600ff047b82 */ /* 0x000e240000000a00 */
[----:B0-----:R-:W2:Y:S02]  /*0ee0*/  LDG.E.64 R4, desc[UR40][R4.64] ;  /* 0x0000002804047981 */ /* 0x001ea4000c1e1b00 */
[----:B--2---:R-:W-:-:S04]  /*0ef0*/  ISETP.NE.U32.AND P0, PT, R4, RZ, PT ;  /* 0x000000ff0400720c */ /* 0x004fc80003f05070 */
[----:B------:R-:W-:-:S13]  /*0f00*/  ISETP.NE.AND.EX P0, PT, R5, RZ, PT, P0 ;  /* 0x000000ff0500720c */ /* 0x000fda0003f05300 */
[----:B------:R-:W-:Y:S05]  /*0f10*/  @!P0 BRA `(.L_x_11) ;  /* 0x0000000000088947 */ /* 0x000fea0003800000 */
[----:B------:R0:W5:Y:S01]  /*0f20*/  LD.E R136, desc[UR40][R4.64] ;  /* 0x0000002804887980 */ /* 0x000162000c101900 */
[----:B------:R-:W-:Y:S05]  /*0f30*/  BRA `(.L_x_12) ;  /* 0x0000000000247947 */ /* 0x000fea0003800000 */
.L_x_11:
[----:B------:R-:W-:Y:S02]  /*0f40*/  ULDC.64 UR4, c[0x0][0x588] ;  /* 0x0001620000047ab9 */ /* 0x000fe40000000a00 */
[----:B------:R-:W-:-:S04]  /*0f50*/  ISETP.NE.U32.AND P0, PT, RZ, UR4, PT ;  /* 0x00000004ff007c0c */ /* 0x000fc8000bf05070 */
[----:B------:R-:W-:-:S13]  /*0f60*/  ISETP.NE.AND.EX P0, PT, RZ, UR5, PT, P0 ;  /* 0x00000005ff007c0c */ /* 0x000fda000bf05300 */
[----:B------:R-:W-:Y:S05]  /*0f70*/  @!P0 BRA `(.L_x_13) ;  /* 0x00000000000c8947 */ /* 0x000fea0003800000 */
[----:B------:R-:W0:Y:S02]  /*0f80*/  LDC.64 R4, c[0x0][0x588] ;  /* 0x00016200ff047b82 */ /* 0x000e240000000a00 */
[----:B0-----:R1:W5:Y:S01]  /*0f90*/  LDG.E R136, desc[UR40][R4.64] ;  /* 0x0000002804887981 */ /* 0x001362000c1e1900 */
[----:B------:R-:W-:Y:S05]  /*0fa0*/  BRA `(.L_x_12) ;  /* 0x0000000000087947 */ /* 0x000fea0003800000 */
.L_x_13:
[----:B------:R-:W-:Y:S02]  /*0fb0*/  ULDC UR4, c[0x0][0x580] ;  /* 0x0001600000047ab9 */ /* 0x000fe40000000800 */
[----:B------:R-:W-:-:S07]  /*0fc0*/  IMAD.U32 R136, RZ, RZ, UR4 ;  /* 0x00000004ff887e24 */ /* 0x000fce000f8e00ff */
.L_x_12:
[----:B------:R-:W-:Y:S02]  /*0fd0*/  ULDC.64 UR4, c[0x0][0x5a0] ;  /* 0x0001680000047ab9 */ /* 0x000fe40000000a00 */
[----:B------:R-:W-:-:S04]  /*0fe0*/  ISETP.NE.U32.AND P0, PT, RZ, UR4, PT ;  /* 0x00000004ff007c0c */ /* 0x000fc8000bf05070 */
[----:B------:R-:W-:-:S13]  /*0ff0*/  ISETP.NE.AND.EX P0, PT, RZ, UR5, PT, P0 ;  /* 0x00000005ff007c0c */ /* 0x000fda000bf05300 */
[----:B------:R-:W-:Y:S05]  /*1000*/  @!P0 BRA `(.L_x_14) ;  /* 0x00000000001c8947 */ /* 0x000fea0003800000 */
[----:B01----:R-:W0:Y:S02]  /*1010*/  LDC.64 R4, c[0x0][0x5a0] ;  /* 0x00016800ff047b82 */ /* 0x003e240000000a00 */
[----:B0-----:R-:W2:Y:S02]  /*1020*/  LDG.E.64 R4, desc[UR40][R4.64] ;  /* 0x0000002804047981 */ /* 0x001ea4000c1e1b00 */
[----:B--2---:R-:W-:-:S04]  /*1030*/  ISETP.NE.U32.AND P0, PT, R4, RZ, PT ;  /* 0x000000ff0400720c */ /* 0x004fc80003f05070 */
[----:B------:R-:W-:-:S13]  /*1040*/  ISETP.NE.AND.EX P0, PT, R5, RZ, PT, P0 ;  /* 0x000000ff0500720c */ /* 0x000fda0003f05300 */
[----:B------:R-:W-:Y:S05]  /*1050*/  @!P0 BRA `(.L_x_14) ;  /* 0x0000000000088947 */ /* 0x000fea0003800000 */
[----:B------:R0:W5:Y:S01]  /*1060*/  LD.E R138, desc[UR40][R4.64] ;  /* 0x00000028048a7980 */ /* 0x000162000c101900 */
[----:B------:R-:W-:Y:S05]  /*1070*/  BRA `(.L_x_15) ;  /* 0x0000000000247947 */ /* 0x000fea0003800000 */
.L_x_14:
[----:B------:R-:W-:Y:S02]  /*1080*/  ULDC.64 UR4, c[0x0][0x590] ;  /* 0x0001640000047ab9 */ /* 0x000fe40000000a00 */
[----:B------:R-:W-:-:S04]  /*1090*/  ISETP.NE.U32.AND P0, PT, RZ, UR4, PT ;  /* 0x00000004ff007c0c */ /* 0x000fc8000bf05070 */
[----:B------:R-:W-:-:S13]  /*10a0*/  ISETP.NE.AND.EX P0, PT, RZ, UR5, PT, P0 ;  /* 0x00000005ff007c0c */ /* 0x000fda000bf05300 */
[----:B------:R-:W-:Y:S05]  /*10b0*/  @!P0 BRA `(.L_x_16) ;  /* 0x00000000000c8947 */ /* 0x000fea0003800000 */
[----:B01----:R-:W0:Y:S02]  /*10c0*/  LDC.64 R4, c[0x0][0x590] ;  /* 0x00016400ff047b82 */ /* 0x003e240000000a00 */
[----:B0-----:R1:W5:Y:S01]  /*10d0*/  LDG.E R138, desc[UR40][R4.64] ;  /* 0x00000028048a7981 */ /* 0x001362000c1e1900 */
[----:B------:R-:W-:Y:S05]  /*10e0*/  BRA `(.L_x_15) ;  /* 0x0000000000087947 */ /* 0x000fea0003800000 */
.L_x_16:
[----:B------:R-:W-:Y:S02]  /*10f0*/  ULDC UR4, c[0x0][0x584] ;  /* 0x0001610000047ab9 */ /* 0x000fe40000000800 */
[----:B------:R-:W-:-:S07]  /*1100*/  IMAD.U32 R138, RZ, RZ, UR4 ;  /* 0x00000004ff8a7e24 */ /* 0x000fce000f8e00ff */
.L_x_15:
[----:B------:R-:W-:-:S13]  /*1110*/  LOP3.LUT P0, RZ, R0, 0xff, RZ, 0xc0, !PT ;  /* 0x000000ff00ff7812 */ /* 0x000fda000780c0ff */
[----:B------:R-:W-:Y:S05]  /*1120*/  @!P0 EXIT ;  /* 0x000000000000894d */ /* 0x000fea0003800000 */
[----:B------:R-:W-:Y:S01]  /*1130*/  ULDC UR4, c[0x0][0x28c] ;  /* 0x0000a30000047ab9 */ /* 0x000fe20000000800 */
[----:B------:R-:W-:Y:S01]  /*1140*/  LOP3.LUT R150, R19, 0x1, RZ, 0xfc, !PT ;  /* 0x0000000113967812 */ /* 0x000fe200078efcff */
[----:B------:R-:W-:Y:S01]  /*1150*/  UIADD3 UR4, UR4, 0x7f, URZ ;  /* 0x0000007f04047890 */ /* 0x000fe2000fffe03f */
[----:B------:R-:W-:Y:S01]  /*1160*/  UMOV UR36, URZ ;  /* 0x0000003f00247c82 */ /* 0x000fe20008000000 */
[----:B------:R-:W-:Y:S02]  /*1170*/  UMOV UR37, URZ ;  /* 0x0000003f00257c82 */ /* 0x000fe40008000000 */
[----:B------:R-:W-:-:S04]  /*1180*/  USHF.R.S32.HI UR5, URZ, 0x1f, UR4 ;  /* 0x0000001f3f057899 */ /* 0x000fc80008011404 */
[----:B------:R-:W-:-:S04]  /*1190*/  ULEA.HI UR5, UR5, UR4, URZ, 0x7 ;  /* 0x0000000405057291 */ /* 0x000fc8000f8f383f */
[----:B------:R-:W-:-:S12]  /*11a0*/  USHF.R.S32.HI UR38, URZ, 0x7, UR5 ;  /* 0x000000073f267899 */ /* 0x000fd80008011405 */
.L_x_256:
[----:B------:R-:W-:Y:S01]  /*11b0*/  LOP3.LUT R0, R18, 0x80, RZ, 0xc0, !PT ;  /* 0x0000008012007812 */ /* 0x000fe200078ec0ff */
[----:B--2---:R-:W2:Y:S01]  /*11c0*/  S2UR UR6, SR_CgaCtaId ;  /* 0x00000000000679c3 */ /* 0x004ea20000008800 */
[----:B------:R-:W-:Y:S02]  /*11d0*/  UMOV UR39, 0x400 ;  /* 0x0000040000277882 */ /* 0x000fe40000000000 */
[----:B------:R-:W-:-:S06]  /*11e0*/  SHF.R.U32.HI R0, RZ, 0x7, R0 ;  /* 0x00000007ff007819 */ /* 0x000fcc0000011600 */
[----:B---3--:R-:W3:Y:S01]  /*11f0*/  SHFL.IDX PT, R0, R0, RZ, 0x1f ;  /* 0x00001fff00007589 */ /* 0x008ee200000e0000 */
[----:B--2---:R-:W-:Y:S01]  /*1200*/  ULEA UR39, UR6, UR39, 0x18 ;  /* 0x0000002706277291 */ /* 0x004fe2000f8ec03f */
[----:B---3--:R-:W-:-:S13]  /*1210*/  R2UR UR4, R0 ;  /* 0x00000000000472ca */ /* 0x008fda00000e0000 */
[----:B------:R-:W-:-:S04]  /*1220*/  ULEA.HI UR5, UR4, UR4, URZ, 0x1 ;  /* 0x0000000404057291 */ /* 0x000fc8000f8f083f */
[----:B------:R-:W-:-:S04]  /*1230*/  ULOP3.LUT UR5, UR5, 0x7fffe, URZ, 0xc0, !UPT ;  /* 0x0007fffe05057892 */ /* 0x000fc8000f8ec03f */
[----:B------:R-:W-:-:S03]  /*1240*/  UIADD3 UR5, UR4, -UR5, URZ ;  /* 0x8000000504057290 */ /* 0x000fc6000fffe03f */
[----:B------:R-:W-:Y:S01]  /*1250*/  ULDC UR4, c[0x0][0x28c] ;  /* 0x0000a30000047ab9 */ /* 0x000fe20000000800 */
[----:B------:R-:W-:Y:S01]  /*1260*/  ULEA UR5, UR5, UR39, 0xd ;  /* 0x0000002705057291 */ /* 0x000fe2000f8e683f */
[----:B------:R-:W-:-:S03]  /*1270*/  ISETP.LT.AND P0, PT, RZ, UR4, PT ;  /* 0x00000004ff007c0c */ /* 0x000fc6000bf01270 */
[----:B------:R-:W-:-:S04]  /*1280*/  UIADD3 UR5, UR5, 0x100, URZ ;  /* 0x0000010005057890 */ /* 0x000fc8000fffe03f */
[----:B------:R-:W-:-:S04]  /*1290*/  USHF.R.U32.HI UR5, URZ, 0x4, UR5 ;  /* 0x000000043f057899 */ /* 0x000fc80008011605 */
[----:B------:R-:W-:Y:S02]  /*12a0*/  ULOP3.LUT UR42, UR5, 0x3fff, URZ, 0xc0, !UPT ;  /* 0x00003fff052a7892 */ /* 0x000fe4000f8ec03f */
[----:B-1--45:R-:W-:Y:S10]  /*12b0*/  @P0 BRA `(.L_x_17) ;  /* 0x0000000000400947 */ /* 0x032ff40003800000 */
[----:B------:R-:W-:Y:S01]  /*12c0*/  MOV R0, 0x0 ;  /* 0x0000000000007802 */ /* 0x000fe20000000f00 */
[----:B------:R-:W-:Y:S01]  /*12d0*/  ULDC.64 UR4, c[0x4][0x68] ;  /* 0x01001a0000047ab9 */ /* 0x000fe20000000a00 */
[----:B------:R-:W-:Y:S01]  /*12e0*/  ULDC.64 UR6, c[0x4][0x8] ;  /* 0x0100020000067ab9 */ /* 0x000fe20000000a00 */
[----:B01----:R-:W-:Y:S01]  /*12f0*/  IMAD.U32 R4, RZ, RZ, UR4 ;  /* 0x00000004ff047e24 */ /* 0x003fe2000f8e00ff */
[----:B------:R0:W1:Y:S01]  /*1300*/  LDC.64 R14, c[0x4][R0] ;  /* 0x01000000000e7b82 */ /* 0x0000620000000a00 */
[----:B------:R-:W-:Y:S01]  /*1310*/  IMAD.U32 R5, RZ, RZ, UR5 ;  /* 0x00000005ff057e24 */ /* 0x000fe2000f8e00ff */
[----:B------:R-:W-:Y:S01]  /*1320*/  ULDC.64 UR4, c[0x4][0x70] ;  /* 0x01001c0000047ab9 */ /* 0x000fe20000000a00 */
[----:B------:R-:W-:Y:S02]  /*1330*/  IMAD.U32 R10, RZ, RZ, UR6 ;  /* 0x00000006ff0a7e24 */ /* 0x000fe4000f8e00ff */
[----:B------:R-:W-:Y:S02]  /*1340*/  IMAD.U32 R6, RZ, RZ, UR4 ;  /* 0x00000004ff067e24 */ /* 0x000fe4000f8e00ff */
[----:B------:R-:W-:-:S02]  /*1350*/  IMAD.U32 R7, RZ, RZ, UR5 ;  /* 0x00000005ff077e24 */ /* 0x000fc4000f8e00ff */
[----:B------:R-:W-:Y:S02]  /*1360*/  IMAD.U32 R11, RZ, RZ, UR7 ;  /* 0x00000007ff0b7e24 */ /* 0x000fe4000f8e00ff */
[----:B------:R-:W-:Y:S02]  /*1370*/  IMAD.MOV.U32 R8, RZ, RZ, 0x1e1 ;  /* 0x000001e1ff087424 */ /* 0x000fe400078e00ff */
[----:B------:R-:W-:Y:S02]  /*1380*/  IMAD.MOV.U32 R12, RZ, RZ, 0x1 ;  /* 0x00000001ff0c7424 */ /* 0x000fe400078e00ff */
[----:B0-----:R-:W-:-:S07]  /*1390*/  IMAD.MOV.U32 R13, RZ, RZ, RZ ;  /* 0x000000ffff0d7224 */ /* 0x001fce00078e00ff */
[----:B------:R-:W-:-:S07]  /*13a0*/  LEPC R20, `(.L_x_17) ;  /* 0x000000001014794e */ /* 0x000fce0000000000 */
[----:B-1---5:R-:W-:Y:S05]  /*13b0*/  CALL.ABS.NOINC R14 ;  /* 0x000000000e007343 */ /* 0x022fea0003c00000 */
.L_x_17:
[----:B------:R-:W-:-:S13]  /*13c0*/  ISETP.NE.AND P0, PT, R150, 0x3, PT ;  /* 0x000000039600780c */ /* 0x000fda0003f05270 */
[----:B------:R-:W-:Y:S05]  /*13d0*/  @!P0 BRA `(.L_x_18) ;  /* 0x0000000000048947 */ /* 0x000fea0003800000 */
[----:B------:R-:W-:Y:S01]  /*13e0*/  BPT.TRAP 0x1 ;  /* 0x000000040000795c */ /* 0x000fe20000300000 */
.L_x_18:
[----:B------:R-:W-:Y:S02]  /*13f0*/  IMAD.U32 R3, RZ, RZ, UR37 ;  /* 0x00000025ff037e24 */ /* 0x000fe4000f8e00ff */
[----:B------:R-:W-:-:S03]  /*1400*/  IMAD.U32 R0, RZ, RZ, UR36 ;  /* 0x00000024ff007e24 */ /* 0x000fc6000f8e00ff */
[----:B------:R-:W-:Y:S02]  /*1410*/  LEA R3, R3, UR39, 0x3 ;  /* 0x0000002703037c11 */ /* 0x000fe4000f8e18ff */
[----:B------:R-:W-:-:S04]  /*1420*/  SHF.L.U32 R0, R0, 0x1f, RZ ;  /* 0x0000001f00007819 */ /* 0x000fc800000006ff */
[----:B------:R2:W3:Y:S01]  /*1430*/  SYNCS.PHASECHK.TRANS64.TRYWAIT P1, [R3+URZ], R0 ;  /* 0x00000000030075a7 */ /* 0x0004e2000802017f */
[----:B------:R-:W-:Y:S05]  /*1440*/  @!P0 BRA `(.L_x_19) ;  /* 0x0000000000048947 */ /* 0x000fea0003800000 */
[----:B------:R-:W-:Y:S01]  /*1450*/  BPT.TRAP 0x1 ;  /* 0x000000040000795c */ /* 0x000fe20000300000 */
.L_x_19:
[----:B---3--:R-:W-:Y:S05]  /*1460*/  @P1 BRA `(.L_x_20) ;  /* 0x0000000000081947 */ /* 0x008fea0003800000 */
[----:B------:R-:W3:Y:S02]  /*1470*/  SYNCS.PHASECHK.TRANS64.TRYWAIT P1, [R3+URZ], R0 ;  /* 0x00000000030075a7 */ /* 0x000ee4000802017f */
[----:B---3--:R-:W-:Y:S05]  /*1480*/  @!P1 BRA `(.L_x_21) ;  /* 0x000000e400bc9947 */ /* 0x008fea0003800000 */
.L_x_20:
[----:B------:R-:W-:-:S04]  /*1490*/  UISETP.LT.AND UP0, UPT, UR38, 0x1, UPT ;  /* 0x000000012600788c */ /* 0x000fc8000bf01270 */
[----:B------:R-:W-:-:S06]  /*14a0*/  USEL UR4, UR38, 0x1, UP0 ;  /* 0x0000000126047887 */ /* 0x000fcc0008000000 */
[----:B--23--:R-:W-:Y:S01]  /*14b0*/  IMAD.U32 R0, RZ, RZ, UR4 ;  /* 0x00000004ff007e24 */ /* 0x00cfe2000f8e00ff */
[----:B------:R-:W-:Y:S05]  /*14c0*/  WARPSYNC.ALL ;  /* 0x0000000000007948 */ /* 0x000fea0003800000 */
[----:B------:R-:W-:-:S04]  /*14d0*/  IADD3 R0, -R0, UR38, RZ ;  /* 0x0000002600007c10 */ /* 0x000fc8000fffe1ff */
[----:B------:R-:W-:Y:S01]  /*14e0*/  ISETP.GE.AND P1, PT, R0, 0x1, PT ;  /* 0x000000010000780c */ /* 0x000fe20003f26270 */
[----:B------:R-:W-:Y:S01]  /*14f0*/  UIADD3 UR4, UR39, 0x20100, URZ ;  /* 0x0002010027047890 */ /* 0x000fe2000fffe03f */
[----:B------:R-:W-:Y:S01]  /*1500*/  WARPGROUP.ARRIVE ;  /* 0x00000000000079c5 */ /* 0x000fe20000000000 */
[----:B------:R-:W-:Y:S01]  /*1510*/  UMOV UR9, 0x40000040 ;  /* 0x4000004000097882 */ /* 0x000fe20000000000 */
[----:B------:R-:W-:Y:S01]  /*1520*/  UMOV UR11, 0x40000040 ;  /* 0x40000040000b7882 */ /* 0x000fe20000000000 */
[----:B------:R-:W-:Y:S01]  /*1530*/  USHF.R.U32.HI UR4, URZ, 0x4, UR4 ;  /* 0x000000043f047899 */ /* 0x000fe20008011604 */
[----:B------:R-:W-:Y:S01]  /*1540*/  UMOV UR17, UR9 ;  /* 0x0000000900117c82 */ /* 0x000fe20008000000 */
[----:B------:R-:W-:Y:S02]  /*1550*/  UMOV UR19, 0x40000040 ;  /* 0x4000004000137882 */ /* 0x000fe40000000000 */
[----:B------:R-:W-:Y:S02]  /*1560*/  ULOP3.LUT UR5, UR4, 0x3fff, URZ, 0xc0, !UPT ;  /* 0x00003fff04057892 */ /* 0x000fe4000f8ec03f */
[----:B------:R-:W-:-:S02]  /*1570*/  ULOP3.LUT UR4, UR42, 0x10000, URZ, 0xfc, !UPT ;  /* 0x000100002a047892 */ /* 0x000fc4000f8efc3f */
[----:B------:R-:W-:Y:S02]  /*1580*/  ULOP3.LUT UR5, UR5, 0x10000, URZ, 0xfc, !UPT ;  /* 0x0001000005057892 */ /* 0x000fe4000f8efc3f */
[----:B------:R-:W-:Y:S02]  /*1590*/  ULEA UR7, UR37, UR4, 0xc ;  /* 0x0000000425077291 */ /* 0x000fe4000f8e603f */
[----:B------:R-:W-:Y:S01]  /*15a0*/  UIMAD UR6, UR37, 0x700, UR5 ;  /* 0x00000700250678a4 */ /* 0x000fe2000f8e0205 */
[----:B------:R-:W-:Y:S01]  /*15b0*/  UMOV UR13, UR9 ;  /* 0x00000009000d7c82 */ /* 0x000fe20008000000 */
[----:B------:R-:W-:Y:S02]  /*15c0*/  UMOV UR15, 0x40000040 ;  /* 0x40000040000f7882 */ /* 0x000fe40000000000 */
[----:B------:R-:W-:Y:S01]  /*15d0*/  UIADD3 UR18, UR6, 0x80, URZ ;  /* 0x0000008006127890 */ /* 0x000fe2000fffe03f */
[----:B------:R-:W-:Y:S02]  /*15e0*/  UMOV UR8, UR7 ;  /* 0x0000000700087c82 */ /* 0x000fe40008000000 */
[----:B------:R-:W-:Y:S01]  /*15f0*/  UMOV UR10, UR6 ;  /* 0x00000006000a7c82 */ /* 0x000fe20008000000 */
[----:B------:R-:W-:Y:S01]  /*1600*/  UMOV UR16, UR8 ;  /* 0x0000000800107c82 */ /* 0x000fe20008000000 */
[----:B------:R-:W-:Y:S01]  /*1610*/  HGMMA.64x16x16.F32.BF16 R128, gdesc[UR8], RZ, !UPT, gsb0 ;  /* 0x00200000088079f0 */ /* 0x000fe2000c0018ff */
[----:B------:R-:W-:Y:S01]  /*1620*/  UIADD3 UR14, UR6, 0x100, URZ ;  /* 0x00000100060e7890 */ /* 0x000fe2000fffe03f */
[----:B------:R-:W-:Y:S01]  /*1630*/  UMOV UR12, UR8 ;  /* 0x00000008000c7c82 */ /* 0x000fe20008000000 */
[----:B------:R-:W-:Y:S01]  /*1640*/  UIADD3 UR22, UR6, 0x180, URZ ;  /* 0x0000018006167890 */ /* 0x000fe2000fffe03f */
[----:B------:R-:W-:Y:S01]  /*1650*/  UMOV UR20, UR8 ;  /* 0x0000000800147c82 */ /* 0x000fe20008000000 */
[----:B------:R-:W-:Y:S01]  /*1660*/  UMOV UR21, UR9 ;  /* 0x0000000900157c82 */ /* 0x000fe20008000000 */
[----:B------:R-:W-:Y:S01]  /*1670*/  UMOV UR23, 0x40000040 ;  /* 0x4000004000177882 */ /* 0x000fe20000000000 */
        /* <DEDUP_REMOVED lines=13> */
[----:B------:R-:W-:Y:S01]  /*1750*/  UMOV UR9, 0x40000040 ;  /* 0x4000004000097882 */ /* 0x000fe20000000000 */
[----:B------:R-:W-:-:S02]  /*1760*/  WARPGROUP.DEPBAR.LE gsb0, 0x0 ;  /* 0x00008000000079c5 */ /* 0x000fc40000010000 */
[----:B------:R-:W-:-:S06]  /*1770*/  WARPGROUP.ARRIVE ;  /* 0x00000000000079c5 */ /* 0x000fcc0000000000 */
[----:B------:R-:W-:Y:S03]  /*1780*/  HGMMA.64x16x16.F32.BF16 R112, gdesc[UR16], RZ, !UPT, gsb0 ;  /* 0x00200000107079f0 */ /* 0x000fe6000c0018ff */
[----:B------:R-:W-:Y:S02]  /*1790*/  WARPGROUP.DEPBAR.LE gsb0, 0x0 ;  /* 0x00008000000079c5 */ /* 0x000fe40000010000 */
[----:B------:R-:W-:-:S06]  /*17a0*/  WARPGROUP.ARRIVE ;  /* 0x00000000000079c5 */ /* 0x000fcc0000000000 */
[----:B------:R-:W-:Y:S01]  /*17b0*/  HGMMA.64x16x16.F32.BF16 R96, gdesc[UR12], RZ, !UPT, gsb0 ;  /* 0x002000000c6079f0 */ /* 0x000fe2000c0018ff */
[----:B------:R-:W-:-:S07]  /*17c0*/  UIADD3 UR12, UR7, 0x2, URZ ;  /* 0x00000002070c7890 */ /* 0x000fce000fffe03f */
[----:B------:R-:W-:Y:S01]  /*17d0*/  UMOV UR8, UR12 ;  /* 0x0000000c00087c82 */ /* 0x000fe20008000000 */
[----:B------:R-:W-:Y:S02]  /*17e0*/  WARPGROUP.DEPBAR.LE gsb0, 0x0 ;  /* 0x00008000000079c5 */ /* 0x000fe40000010000 */
[----:B------:R-:W-:-:S06]  /*17f0*/  WARPGROUP.ARRIVE ;  /* 0x00000000000079c5 */ /* 0x000fcc0000000000 */
[----:B------:R-:W-:Y:S03]  /*1800*/  HGMMA.64x16x16.F32.BF16 R80, gdesc[UR20], RZ, !UPT, gsb0 ;  /* 0x00200000145079f0 */ /* 0x000fe6000c0018ff */
        /* <DEDUP_REMOVED lines=8> */
[----:B------:R-:W-:Y:S01]  /*1890*/  HGMMA.64x16x16.F32.BF16 R32, gdesc[UR28], RZ, !UPT, gsb0 ;  /* 0x002000001c2079f0 */ /* 0x000fe2000c0018ff */
[----:B------:R-:W-:Y:S01]  /*18a0*/  UMOV UR28, UR42 ;  /* 0x0000002a001c7c82 */ /* 0x000fe20008000000 */
[----:B------:R-:W-:Y:S01]  /*18b0*/  UMOV UR29, 0x40000040 ;  /* 0x40000040001d7882 */ /* 0x000fe20000000000 */
[----:B------:R-:W-:Y:S01]  /*18c0*/  UMOV UR32, UR28 ;  /* 0x0000001c00207c82 */ /* 0x000fe20008000000 */
        /* <DEDUP_REMOVED lines=9> */
[----:B------:R-:W-:Y:S01]  /*1960*/  UIADD3 UR42, UR7, 0x404, URZ ;  /* 0x00000404072a7890 */ /* 0x000fe2000fffe03f */
[----:B------:R-:W-:-:S02]  /*1970*/  WARPGROUP.DEPBAR.LE gsb0, 0x0 ;  /* 0x00008000000079c5 */ /* 0x000fc40000010000 */
[----:B------:R-:W-:-:S06]  /*1980*/  WARPGROUP.ARRIVE ;  /* 0x00000000000079c5 */ /* 0x000fcc0000000000 */
[----:B------:R-:W-:Y:S01]  /*1990*/  HGMMA.64x16x16.F32.BF16 R24, gdesc[UR28], RZ, !UPT, gsb0 ;  /* 0x002000001c1879f0 */ /* 0x000fe2000c0018ff */
[----:B------:R-:W-:Y:S01]  /*19a0*/  UMOV UR30, UR10 ;  /* 0x0000000a001e7c82 */ /* 0x000fe20008000000 */
[----:B------:R-:W-:Y:S01]  /*19b0*/  UMOV UR31, UR11 ;  /* 0x0000000b001f7c82 */ /* 0x000fe20008000000 */
[----:B------:R-:W-:Y:S01]  /*19c0*/  UMOV UR11, 0x40000040 ;  /* 0x40000040000b7882 */ /* 0x000fe20000000000 */
[----:B------:R-:W-:Y:S02]  /*19d0*/  WARPGROUP.DEPBAR.LE gsb0, 0x0 ;  /* 0x00008000000079c5 */ /* 0x000fe40000010000 */
[----:B------:R-:W-:-:S06]  /*19e0*/  WARPGROUP.ARRIVE ;  /* 0x00000000000079c5 */ /* 0x000fcc0000000000 */
[----:B------:R-:W-:Y:S01]  /*19f0*/  HGMMA.64x16x16.F32.BF16 R40, gdesc[UR32], RZ, !UPT, gsb0 ;  /* 0x00200000202879f0 */ /* 0x000fe2000c0018ff */
[----:B------:R-:W-:Y:S01]  /*1a00*/  UIADD3 UR34, UR6, 0x202, URZ ;  /* 0x0000020206227890 */ /* 0x000fe2000fffe03f */
        /* <DEDUP_REMOVED lines=23> */
[----:B------:R-:W-:-:S04]  /*1b80*/  UMOV UR15, 0x40000040 ;  /* 0x40000040000f7882 */ /* 0x000fc80000000000 */
[----:B------:R-:W-:Y:S01]  /*1b90*/  UMOV UR10, UR14 ;  /* 0x0000000e000a7c82 */ /* 0x000fe20008000000 */
[----:B------:R-:W-:Y:S01]  /*1ba0*/  UIADD3 UR14, UR6, 0x182, URZ ;  /* 0x00000182060e7890 */ /* 0x000fe2000fffe03f */
        /* <DEDUP_REMOVED lines=16> */
[----:B------:R-:W-:Y:S03]  /*1cb0*/  HGMMA.64x16x16.F32.BF16 R128, gdesc[UR8], R128, gsb0 ;  /* 0x00200000088079f0 */ /* 0x000fe60008001880 */
        /* <DEDUP_REMOVED lines=8> */
[----:B------:R-:W-:Y:S01]  /*1d40*/  HGMMA.64x16x16.F32.BF16 R80, gdesc[UR12], R80, gsb0 ;  /* 0x002000000c5079f0 */ /* 0x000fe20008001850 */
[----:B------:R-:W-:Y:S02]  /*1d50*/  UIADD3 UR12, UR7, 0x402, URZ ;  /* 0x00000402070c7890 */ /* 0x000fe4000fffe03f */
        /* <DEDUP_REMOVED lines=23> */
[----:B------:R-:W-:-:S02]  /*1ed0*/  WARPGROUP.DEPBAR.LE gsb0, 0x0 ;  /* 0x00008000000079c5 */ /* 0x000fc40000010000 */
[----:B------:R-:W-:-:S06]  /*1ee0*/  WARPGROUP.ARRIVE ;  /* 0x00000000000079c5 */ /* 0x000fcc0000000000 */
[----:B------:R-:W-:Y:S01]  /*1ef0*/  HGMMA.64x16x16.F32.BF16 R24, gdesc[UR28], R24, gsb0 ;  /* 0x002000001c1879f0 */ /* 0x000fe20008001818 */
[----:B------:R-:W-:Y:S01]  /*1f00*/  UIADD3 UR30, UR6, 0x304, URZ ;  /* 0x00000304061e7890 */ /* 0x000fe2000fffe03f */
[----:B------:R-:W-:Y:S01]  /*1f10*/  UMOV UR31, 0x40000040 ;  /* 0x40000040001f7882 */ /* 0x000fe20000000000 */
[----:B------:R-:W-:Y:S02]  /*1f20*/  WARPGROUP.DEPBAR.LE gsb0, 0x0 ;  /* 0x00008000000079c5 */ /* 0x000fe40000010000 */
        /* <DEDUP_REMOVED lines=12> */
[----:B------:R-:W-:Y:S02]  /*1ff0*/  UIADD3 UR12, UR7, 0x4, URZ ;  /* 0x00000004070c7890 */ /* 0x000fe4000fffe03f */
[----:B------:R-:W-:Y:S02]  /*2000*/  UIADD3 UR13, UR6, 0x4, URZ ;  /* 0x00000004060d7890 */ /* 0x000fe4000fffe03f */
        /* <DEDUP_REMOVED lines=15> */
[----:B------:R-:W-:Y:S01]  /*2100*/  UMOV UR8, UR12 ;  /* 0x0000000c00087c82 */ /* 0x000fe20008000000 */
[----:B------:R-:W-:Y:S01]  /*2110*/  UMOV UR9, 0x40000040 ;  /* 0x4000004000097882 */ /* 0x000fe20000000000 */
        /* <DEDUP_REMOVED lines=17> */
[----:B------:R-:W-:Y:S02]  /*2230*/  UMOV UR9, 0x40000040 ;  /* 0x4000004000097882 */ /* 0x000fe40000000000 */
[----:B------:R-:W-:Y:S02]  /*2240*/  WARPGROUP.DEPBAR.LE gsb0, 0x0 ;  /* 0x00008000000079c5 */ /* 0x000fe40000010000 */
[----:B------:R-:W-:-:S06]  /*2250*/  WARPGROUP.ARRIVE ;  /* 0x00000000000079c5 */ /* 0x000fcc0000000000 */
[----:B------:R-:W-:Y:S03]  /*2260*/  HGMMA.64x16x16.F32.BF16 R112, gdesc[UR16], R112, gsb0 ;  /* 0x00200000107079f0 */ /* 0x000fe60008001870 */
[----:B------:R-:W-:Y:S02]  /*2270*/  WARPGROUP.DEPBAR.LE gsb0, 0x0 ;  /* 0x00008000000079c5 */ /* 0x000fe40000010000 */
[----:B------:R-:W-:-:S06]  /*2280*/  WARPGROUP.ARRIVE ;  /* 0x00000000000079c5 */ /* 0x000fcc0000000000 */
[----:B------:R-:W-:Y:S01]  /*2290*/  HGMMA.64x16x16.F32.BF16 R96, gdesc[UR12], R96, gsb0 ;  /* 0x002000000c6079f0 */ /* 0x000fe20008001860 */
[----:B------:R-:W-:-:S07]  /*22a0*/  UIADD3 UR12, UR7, 0x6, URZ ;  /* 0x00000006070c7890 */ /* 0x000fce000fffe03f */
[----:B------:R-:W-:Y:S01]  /*22b0*/  UMOV UR8, UR12 ;  /* 0x0000000c00087c82 */ /* 0x000fe20008000000 */
        /* <DEDUP_REMOVED lines=27> */
[----:B------:R-:W-:Y:S01]  /*2470*/  HGMMA.64x16x16.F32.BF16 R24, gdesc[UR28], R24, gsb0 ;  /* 0x002000001c1879f0 */ /* 0x000fe20008001818 */
[----:B------:R-:W-:Y:S01]  /*2480*/  UMOV UR30, UR10 ;  /* 0x0000000a001e7c82 */ /* 0x000fe20008000000 */
[----:B------:R-:W-:Y:S01]  /*2490*/  UMOV UR31, UR11 ;  /* 0x0000000b001f7c82 */ /* 0x000fe20008000000 */
[----:B------:R-:W-:Y:S01]  /*24a0*/  UMOV UR11, 0x40000040 ;  /* 0x40000040000b7882 */ /* 0x000fe20000000000 */
[----:B------:R-:W-:Y:S02]  /*24b0*/  WARPGROUP.DEPBAR.LE gsb0, 0x0 ;  /* 0x00008000000079c5 */ /* 0x000fe40000010000 */
[----:B------:R-:W-:-:S06]  /*24c0*/  WARPGROUP.ARRIVE ;  /* 0x00000000000079c5 */ /* 0x000fcc0000000000 */
[----:B------:R-:W-:Y:S01]  /*24d0*/  HGMMA.64x16x16.F32.BF16 R40, gdesc[UR32], R40, gsb0 ;  /* 0x00200000202879f0 */ /* 0x000fe20008001828 */
[----:B------:R-:W-:Y:S01]  /*24e0*/  UIADD3 UR34, UR6, 0x206, URZ ;  /* 0x0000020606227890 */ /* 0x000fe2000fffe03f */
        /* <DEDUP_REMOVED lines=268> */
[----:B------:R-:W-:Y:S01]  /*35b0*/  UIADD3 UR14, UR6, 0x404, URZ ;  /* 0x00000404060e7890 */ /* 0x000fe2000fffe03f */
[----:B------:R-:W-:Y:S01]  /*35c0*/  UMOV UR15, 0x40000040 ;  /* 0x40000040000f7882 */ /* 0x000fe20000000000 */
[----:B------:R-:W-:Y:S02]  /*35d0*/  WARPGROUP.DEPBAR.LE gsb0, 0x0 ;  /* 0x00008000000079c5 */ /* 0x000fe40000010000 */
[----:B------:R-:W-:-:S06]  /*35e0*/  WARPGROUP.ARRIVE ;  /* 0x00000000000079c5 */ /* 0x000fcc0000000000 */
[----:B------:R-:W-:Y:S01]  /*35f0*/  HGMMA.64x16x16.F32.BF16 R88, gdesc[UR20], R88, gsb0 ;  /* 0x00200000145879f0 */ /* 0x000fe20008001858 */
[----:B------:R-:W-:Y:S01]  /*3600*/  UIADD3 UR22, UR6, 0x384, URZ ;  /* 0x0000038406167890 */ /* 0x000fe2000fffe03f */
[----:B------:R-:W-:Y:S01]  /*3610*/  UMOV UR20, UR12 ;  /* 0x0000000c00147c82 */ /* 0x000fe20008000000 */
[----:B------:R-:W-:Y:S01]  /*3620*/  UMOV UR21, 0x40000040 ;  /* 0x4000004000157882 */ /* 0x000fe20000000000 */
        /* <DEDUP_REMOVED lines=28> */
[----:B------:R-:W-:Y:S01]  /*37f0*/  HGMMA.64x16x16.F32.BF16 R112, gdesc[UR12], R112, gsb0 ;  /* 0x002000000c7079f0 */ /* 0x000fe20008001870 */
[----:B------:R-:W-:Y:S01]  /*3800*/  UIADD3 UR12, UR7, 0x806, URZ ;  /* 0x00000806070c7890 */ /* 0x000fe2000fffe03f */
[----:B------:R-:W-:Y:S01]  /*3810*/  UMOV UR13, 0x40000040 ;  /* 0x40000040000d7882 */ /* 0x000fe20000000000 */
[----:B------:R-:W-:Y:S02]  /*3820*/  WARPGROUP.DEPBAR.LE gsb0, 0x0 ;  /* 0x00008000000079c5 */ /* 0x000fe40000010000 */
[----:B------:R-:W-:-:S06]  /*3830*/  WARPGROUP.ARRIVE ;  /* 0x00000000000079c5 */ /* 0x000fcc0000000000 */
[----:B------:R-:W-:Y:S03]  /*3840*/  HGMMA.64x16x16.F32.BF16 R96, gdesc[UR24], R96, gsb0 ;  /* 0x00200000186079f0 */ /* 0x000fe60008001860 */
[----:B------:R-:W-:Y:S02]  /*3850*/  WARPGROUP.DEPBAR.LE gsb0, 0x0 ;  /* 0x00008000000079c5 */ /* 0x000fe40000010000 */
[----:B------:R-:W-:-:S06]  /*3860*/  WARPGROUP.ARRIVE ;  /* 0x00000000000079c5 */ /* 0x000fcc0000000000 */
[----:B------:R-:W-:Y:S01]  /*3870*/  HGMMA.64x16x16.F32.BF16 R80, gdesc[UR8], R80, gsb0 ;  /* 0x00200000085079f0 */ /* 0x000fe20008001850 */
[----:B------:R-:W-:Y:S02]  /*3880*/  UIADD3 UR8, UR7, 0xc04, URZ ;  /* 0x00000c0407087890 */ /* 0x000fe4000fffe03f */
[----:B------:R-:W-:Y:S01]  /*3890*/  UIADD3 UR7, UR7, 0xc06, URZ ;  /* 0x00000c0607077890 */ /* 0x000fe2000fffe03f */
        /* <DEDUP_REMOVED lines=26> */
[----:B------:R-:W-:Y:S01]  /*3a40*/  UIADD3 UR14, UR6, 0x386, URZ ;  /* 0x00000386060e7890 */ /* 0x000fe2000fffe03f */
        /* <DEDUP_REMOVED lines=100> */
[----:B------:R-:W-:Y:S05]  /*4090*/  @!P1 BRA `(.L_x_22) ;  /* 0x0000002c00909947 */ /* 0x000fea0003800000 */
[----:B------:R-:W-:Y:S01]  /*40a0*/  UIADD3 UR6, UR37, 0x1, URZ ;  /* 0x0000000125067890 */ /* 0x000fe2000fffe03f */
[----:B------:R-:W-:Y:S02]  /*40b0*/  IMAD.MOV.U32 R3, RZ, RZ, R0 ;  /* 0x000000ffff037224 */ /* 0x000fe400078e0000 */
[----:B01----:R-:W-:Y:S01]  /*40c0*/  IMAD.U32 R4, RZ, RZ, UR37 ;  /* 0x00000025ff047e24 */ /* 0x003fe2000f8e00ff */
[----:B------:R-:W-:-:S04]  /*40d0*/  UISETP.NE.AND UP0, UPT, UR6, 0x2, UPT ;  /* 0x000000020600788c */ /* 0x000fc8000bf05270 */
[----:B------:R-:W-:Y:S02]  /*40e0*/  USEL UR7, URZ, 0x1, UP0 ;  /* 0x000000013f077887 */ /* 0x000fe40008000000 */
[----:B------:R-:W-:Y:S02]  /*40f0*/  USEL UR6, UR6, URZ, UP0 ;  /* 0x0000003f06067287 */ /* 0x000fe40008000000 */
[----:B------:R-:W-:-:S06]  /*4100*/  ULOP3.LUT UR7, UR36, UR7, URZ, 0x3c, !UPT ;  /* 0x0000000724077292 */ /* 0x000fcc000f8e3c3f */
[----:B------:R-:W-:-:S07]  /*4110*/  IMAD.U32 R7, RZ, RZ, UR7 ;  /* 0x00000007ff077e24 */ /* 0x000fce000f8e00ff */
.L_x_29:
[----:B------:R-:W-:Y:S05]  /*4120*/  @!P0 BRA `(.L_x_23) ;  /* 0x0000000000048947 */ /* 0x000fea0003800000 */
[----:B------:R-:W-:Y:S01]  /*4130*/  BPT.TRAP 0x1 ;  /* 0x000000040000795c */ /* 0x000fe20000300000 */
.L_x_23:
[----:B------:R-:W-:Y:S01]  /*4140*/  ULEA UR7, UR6, UR39, 0x3 ;  /* 0x0000002706077291 */ /* 0x000fe2000f8e183f */
[----:B------:R-:W-:-:S08]  /*4150*/  SHF.L.U32 R5, R7, 0x1f, RZ ;  /* 0x0000001f07057819 */ /* 0x000fd000000006ff */
[----:B------:R0:W1:Y:S01]  /*4160*/  SYNCS.PHASECHK.TRANS64.TRYWAIT P1, [UR7], R5 ;  /* 0x00000005ff0075a7 */ /* 0x0000620008020147 */
[----:B------:R-:W-:Y:S05]  /*4170*/  @!P0 BRA `(.L_x_24) ;  /* 0x0000000000048947 */ /* 0x000fea0003800000 */
[----:B------:R-:W-:Y:S01]  /*4180*/  BPT.TRAP 0x1 ;  /* 0x000000040000795c */ /* 0x000fe20000300000 */
.L_x_24:
[----:B-1----:R-:W-:Y:S05]  /*4190*/  @P1 BRA `(.L_x_25) ;  /* 0x0000000000081947 */ /* 0x002fea0003800000 */
[----:B------:R-:W1:Y:S02]  /*41a0*/  SYNCS.PHASECHK.TRANS64.TRYWAIT P1, [UR7], R5 ;  /* 0x00000005ff0075a7 */ /* 0x000e640008020147 */
[----:B-1----:R-:W-:Y:S05]  /*41b0*/  @!P1 BRA `(.L_x_26) ;  /* 0x000000b800849947 */ /* 0x002fea0003800000 */
.L_x_25:
[----:B------:R-:W-:Y:S01]  /*41c0*/  ULEA UR7, UR6, UR4, 0xc ;  /* 0x0000000406077291 */ /* 0x000fe2000f8e603f */
[----:B------:R-:W-:Y:S01]  /*41d0*/  WARPGROUP.ARRIVE ;  /* 0x00000000000079c5 */ /* 0x000fe20000000000 */
[----:B------:R-:W-:Y:S01]  /*41e0*/  UIMAD UR42, UR6, 0x700, UR5 ;  /* 0x00000700062a78a4 */ /* 0x000fe2000f8e0205 */
[----:B------:R-:W-:Y:S01]  /*41f0*/  UMOV UR9, 0x40000040 ;  /* 0x4000004000097882 */ /* 0x000fe20000000000 */
[----:B------:R-:W-:Y:S02]  /*4200*/  UMOV UR11, 0x40000040 ;  /* 0x40000040000b7882 */ /* 0x000fe40000000000 */
[----:B------:R-:W-:Y:S01]  /*4210*/  UIADD3 UR14, UR42, 0x80, URZ ;  /* 0x000000802a0e7890 */ /* 0x000fe2000fffe03f */
[----:B------:R-:W-:Y:S02]  /*4220*/  UMOV UR8, UR7 ;  /* 0x0000000700087c82 */ /* 0x000fe40008000000 */
[----:B------:R-:W-:Y:S01]  /*4230*/  UMOV UR10, UR42 ;  /* 0x0000002a000a7c82 */ /* 0x000fe20008000000 */
[----:B------:R-:W-:Y:S01]  /*4240*/  UMOV UR12, UR8 ;  /* 0x00000008000c7c82 */ /* 0x000fe20008000000 */
[----:B------:R-:W-:Y:S01]  /*4250*/  HGMMA.64x16x16.F32.BF16 R128, gdesc[UR8], R128, gsb0 ;  /* 0x00200000088079f0 */ /* 0x000fe20008001880 */
        /* <DEDUP_REMOVED lines=22> */
[----:B------:R-:W-:-:S02]  /*43c0*/  UIADD3 UR8, UR7, 0x2, URZ ;  /* 0x0000000207087890 */ /* 0x000fc4000fffe03f */
[----:B------:R-:W-:Y:S01]  /*43d0*/  UIADD3 UR9, UR42, 0x2, URZ ;  /* 0x000000022a097890 */ /* 0x000fe2000fffe03f */
        /* <DEDUP_REMOVED lines=167> */
[----:B------:R-:W-:Y:S01]  /*4e50*/  UMOV UR14, UR17 ;  /* 0x00000011000e7c82 */ /* 0x000fe20008000000 */
[----:B------:R-:W-:Y:S01]  /*4e60*/  UMOV UR15, 0x40000040 ;  /* 0x40000040000f7882 */ /* 0x000fe20000000000 */
[----:B------:R-:W-:Y:S01]  /*4e70*/  UMOV UR17, UR9 ;  /* 0x0000000900117c82 */ /* 0x000fe20008000000 */
        /* <DEDUP_REMOVED lines=409> */
[----:B------:R-:W-:Y:S01]  /*6810*/  UIADD3 UR7, UR7, 0xc06, URZ ;  /* 0x00000c0607077890 */ /* 0x000fe2000fffe03f */
        /* <DEDUP_REMOVED lines=88> */
[----:B------:R-:W-:Y:S01]  /*6da0*/  BPT.TRAP 0x1 ;  /* 0x000000040000795c */ /* 0x000fe20000300000 */
.L_x_27:
[----:B------:R-:W-:-:S13]  /*6db0*/  ISETP.NE.AND P1, PT, R23, RZ, PT ;  /* 0x000000ff1700720c */ /* 0x000fda0003f25270 */
[----:B01----:R-:W-:-:S05]  /*6dc0*/  @P1 LEA R5, R4, UR39, 0x3 ;  /* 0x0000002704051c11 */ /* 0x003fca000f8e18ff */
[----:B------:R-:W-:-:S05]  /*6dd0*/  @P1 VIADD R5, R5, 0x10 ;  /* 0x0000001005051836 */ /* 0x000fca0000000000 */
[----:B------:R-:W-:-:S04]  /*6de0*/  @P1 PRMT R5, R22, 0x654, R5 ;  /* 0x0000065416051816 */ /* 0x000fc80000000005 */
[----:B------:R0:W-:Y:S01]  /*6df0*/  @P1 SYNCS.ARRIVE.TRANS64.RED.A1T0 RZ, [R5+URZ], RZ ;  /* 0x000000ff05ff19a7 */ /* 0x0001e2000810043f */
[----:B------:R-:W-:-:S13]  /*6e00*/  ISETP.GT.U32.AND P1, PT, R19, 0x1, PT ;  /* 0x000000011300780c */ /* 0x000fda0003f24070 */
[----:B0-----:R-:W-:Y:S05]  /*6e10*/  @P1 BRA `(.L_x_28) ;  /* 0x0000000000041947 */ /* 0x001fea0003800000 */
[----:B------:R-:W-:Y:S01]  /*6e20*/  BPT.TRAP 0x1 ;  /* 0x000000040000795c */ /* 0x000fe20000300000 */
.L_x_28:
[----:B------:R-:W-:Y:S01]  /*6e30*/  UIADD3 UR6, UR6, 0x1, URZ ;  /* 0x0000000106067890 */ /* 0x000fe2000fffe03f */
[C---:B------:R-:W-:Y:S01]  /*6e40*/  ISETP.GT.AND P2, PT, R3.reuse, 0x1, PT ;  /* 0x000000010300780c */ /* 0x040fe20003f44270 */
[----:B------:R-:W-:Y:S02]  /*6e50*/  VIADD R4, R4, 0x1 ;  /* 0x0000000104047836 */ /* 0x000fe40000000000 */
[----:B------:R-:W-:Y:S01]  /*6e60*/  UISETP.NE.AND UP0, UPT, UR6, 0x2, UPT ;  /* 0x000000020600788c */ /* 0x000fe2000bf05270 */
[----:B------:R-:W-:Y:S02]  /*6e70*/  VIADD R3, R3, 0xffffffff ;  /* 0xffffffff03037836 */ /* 0x000fe40000000000 */
[C---:B------:R-:W-:Y:S01]  /*6e80*/  ISETP.NE.AND P1, PT, R4.reuse, 0x2, PT ;  /* 0x000000020400780c */ /* 0x040fe20003f25270 */
[----:B------:R-:W-:Y:S02]  /*6e90*/  USEL UR7, URZ, 0x1, UP0 ;  /* 0x000000013f077887 */ /* 0x000fe40008000000 */
[----:B------:R-:W-:Y:S01]  /*6ea0*/  USEL UR6, UR6, URZ, UP0 ;  /* 0x0000003f06067287 */ /* 0x000fe20008000000 */
[----:B------:R-:W-:-:S03]  /*6eb0*/  SEL R4, R4, RZ, P1 ;  /* 0x000000ff04047207 */ /* 0x000fc60000800000 */
[----:B------:R-:W-:Y:S01]  /*6ec0*/  LOP3.LUT R7, R7, UR7, RZ, 0x3c, !PT ;  /* 0x0000000707077c12 */ /* 0x000fe2000f8e3cff */
[----:B------:R-:W-:Y:S07]  /*6ed0*/  @P2 BRA `(.L_x_29) ;  /* 0xffffffd000902947 */ /* 0x000fee000383ffff */
.L_x_22:
[----:B------:R-:W2:Y:S02]  /*6ee0*/  LDC R3, c[0x0][0x28c] ;  /* 0x0000a300ff037b82 */ /* 0x000ea40000000800 */
[----:B--2---:R-:W-:-:S13]  /*6ef0*/  ISETP.GE.AND P1, PT, R3, 0x1, PT ;  /* 0x000000010300780c */ /* 0x004fda0003f26270 */
[----:B------:R-:W-:Y:S05]  /*6f00*/  @!P1 BRA `(.L_x_30) ;  /* 0x0000000000349947 */ /* 0x000fea0003800000 */
[----:B------:R-:W-:Y:S05]  /*6f10*/  @!P0 BRA `(.L_x_31) ;  /* 0x0000000000048947 */ /* 0x000fea0003800000 */
[----:B------:R-:W-:Y:S01]  /*6f20*/  BPT.TRAP 0x1 ;  /* 0x000000040000795c */ /* 0x000fe20000300000 */
.L_x_31:
[----:B------:R-:W-:Y:S01]  /*6f30*/  ISETP.NE.AND P0, PT, R23, RZ, PT ;  /* 0x000000ff1700720c */ /* 0x000fe20003f05270 */
[----:B------:R-:W-:-:S12]  /*6f40*/  IMAD.U32 R3, RZ, RZ, UR39 ;  /* 0x00000027ff037e24 */ /* 0x000fd8000f8e00ff */
[----:B------:R-:W-:-:S04]  /*6f50*/  @P0 VIADD R0, R0, UR37 ;  /* 0x0000002500000c36 */ /* 0x000fc80008000000 */
[----:B------:R-:W-:-:S05]  /*6f60*/  @P0 IMAD.SHL.U32 R0, R0, 0x8, RZ ;  /* 0x0000000800000824 */ /* 0x000fca00078e00ff */
[----:B------:R-:W-:-:S04]  /*6f70*/  @P0 LOP3.LUT R0, R0, 0x8, RZ, 0xc0, !PT ;  /* 0x0000000800000812 */ /* 0x000fc800078ec0ff */
[----:B------:R-:W-:-:S04]  /*6f80*/  @P0 IADD3 R3, R3, 0x10, R0 ;  /* 0x0000001003030810 */ /* 0x000fc80007ffe000 */
[----:B------:R-:W-:-:S04]  /*6f90*/  @P0 PRMT R3, R22, 0x654, R3 ;  /* 0x0000065416030816 */ /* 0x000fc80000000003 */
[----:B------:R2:W-:Y:S01]  /*6fa0*/  @P0 SYNCS.ARRIVE.TRANS64.RED.A1T0 RZ, [R3+URZ], RZ ;  /* 0x000000ff03ff09a7 */ /* 0x0005e2000810043f */
[----:B------:R-:W-:-:S13]  /*6fb0*/  ISETP.GT.U32.AND P0, PT, R19, 0x1, PT ;  /* 0x000000011300780c */ /* 0x000fda0003f04070 */
[----:B--2---:R-:W-:Y:S05]  /*6fc0*/  @P0 BRA `(.L_x_30) ;  /* 0x0000000000040947 */ /* 0x004fea0003800000 */
[----:B------:R-:W-:Y:S01]  /*6fd0*/  BPT.TRAP 0x1 ;  /* 0x000000040000795c */ /* 0x000fe20000300000 */
.L_x_30:
[----:B------:R-:W2:Y:S01]  /*6fe0*/  LDC R10, c[0x0][0x288] ;  /* 0x0000a200ff0a7b82 */ /* 0x000ea20000000800 */
[--C-:B------:R-:W-:Y:S01]  /*6ff0*/  SHF.R.U32.HI R0, RZ, 0x7, R18.reuse ;  /* 0x00000007ff007819 */ /* 0x100fe20000011612 */
[----:B------:R-:W-:Y:S01]  /*7000*/  UIADD3 UR37, UR38, UR37, URZ ;  /* 0x0000002526257290 */ /* 0x000fe2000fffe03f */
[----:B01----:R-:W-:Y:S01]  /*7010*/  LOP3.LUT R4, R18, 0x60, RZ, 0xc0, !PT ;  /* 0x0000006012047812 */ /* 0x003fe200078ec0ff */
[----:B------:R-:W-:Y:S01]  /*7020*/  IMAD R15, R140, 0x70, RZ ;  /* 0x000000708c0f7824 */ /* 0x000fe200078e02ff */
[----:B------:R-:W-:Y:S01]  /*7030*/  LOP3.LUT R0, R0, 0x1, RZ, 0xc0, !PT ;  /* 0x0000000100007812 */ /* 0x000fe200078ec0ff */
[----:B------:R-:W-:Y:S01]  /*7040*/  USHF.R.U32.HI UR4, URZ, 0x1, UR37 ;  /* 0x000000013f047899 */ /* 0x000fe20008011625 */
[----:B------:R-:W-:Y:S01]  /*7050*/  SHF.R.U32.HI R3, RZ, 0x2, R18 ;  /* 0x00000002ff037819 */ /* 0x000fe20000011612 */
[----:B------:R-:W-:Y:S01]  /*7060*/  IMAD.SHL.U32 R12, R18, 0x2, RZ ;  /* 0x00000002120c7824 */ /* 0x000fe200078e00ff */
[----:B------:R-:W-:Y:S01]  /*7070*/  SHF.R.U32.HI R6, RZ, 0x1, R4 ;  /* 0x00000001ff067819 */ /* 0x000fe20000011604 */
[----:B------:R-:W-:Y:S01]  /*7080*/  IMAD.SHL.U32 R4, R0, 0x40, RZ ;  /* 0x0000004000047824 */ /* 0x000fe200078e00ff */
[----:B------:R-:W-:Y:S01]  /*7090*/  LOP3.LUT R3, R3, 0x7, RZ, 0xc0, !PT ;  /* 0x0000000703037812 */ /* 0x000fe200078ec0ff */
[----:B------:R-:W-:Y:S01]  /*70a0*/  ULOP3.LUT UR4, UR4, 0x1, URZ, 0xc0, !UPT ;  /* 0x0000000104047892 */ /* 0x000fe2000f8ec03f */
[----:B------:R-:W-:Y:S01]  /*70b0*/  SHF.R.S32.HI R21, RZ, 0x1f, R137 ;  /* 0x0000001fff157819 */ /* 0x000fe20000011489 */
[----:B------:R-:W-:Y:S01]  /*70c0*/  ULDC UR8, c[0x0][0x284] ;  /* 0x0000a10000087ab9 */ /* 0x000fe20000000800 */
[--C-:B------:R-:W-:Y:S01]  /*70d0*/  IADD3 R5, RZ, -R6, -R3.reuse ;  /* 0x80000006ff057210 */ /* 0x100fe20007ffe803 */
[----:B------:R-:W-:Y:S01]  /*70e0*/  UISETP.GT.U32.AND UP1, UPT, UR37, 0x1, UPT ;  /* 0x000000012500788c */ /* 0x000fe2000bf24070 */
[----:B------:R-:W-:Y:S01]  /*70f0*/  LOP3.LUT R9, R4, 0x40, R3, 0xe2, !PT ;  /* 0x0000004004097812 */ /* 0x000fe200078ee203 */
[----:B------:R-:W-:Y:S01]  /*7100*/  UISETP.NE.U32.AND UP0, UPT, UR4, 0x1, UPT ;  /* 0x000000010400788c */ /* 0x000fe2000bf05070 */
[----:B------:R-:W-:Y:S01]  /*7110*/  LOP3.LUT R3, R18, 0x3, RZ, 0xc0, !PT ;  /* 0x0000000312037812 */ /* 0x000fe200078ec0ff */
[----:B------:R-:W-:Y:S01]  /*7120*/  ULDC.64 UR6, c[0x0][0x5d0] ;  /* 0x0001740000067ab9 */ /* 0x000fe20000000a00 */
[----:B------:R-:W-:Y:S01]  /*7130*/  LOP3.LUT R12, R15, 0x6, R12, 0xf8, !PT ;  /* 0x000000060f0c7812 */ /* 0x000fe200078ef80c */
[----:B------:R-:W-:Y:S01]  /*7140*/  UISETP.LT.U32.AND UP1, UPT, UR38, 0x2, UP1 ;  /* 0x000000022600788c */ /* 0x000fe20008f21070 */
[----:B------:R-:W-:Y:S01]  /*7150*/  IMAD R4, R21, UR6, RZ ;  /* 0x0000000615047c24 */ /* 0x000fe2000f8e02ff */
[----:B--2---:R-:W-:Y:S01]  /*7160*/  ISETP.GE.AND P0, PT, R15, R10, PT ;  /* 0x0000000a0f00720c */ /* 0x004fe20003f06270 */
[----:B------:R-:W-:Y:S01]  /*7170*/  IMAD R8, R3, -0x2, R10 ;  /* 0xfffffffe03087824 */ /* 0x000fe200078e020a */
[----:B------:R-:W-:Y:S01]  /*7180*/  UISETP.GT.U32.AND UP0, UPT, UR38, 0x1, !UP0 ;  /* 0x000000012600788c */ /* 0x000fe2000c704070 */
[C---:B------:R-:W-:Y:S01]  /*7190*/  IMAD.SHL.U32 R3, R139.reuse, 0x100, RZ ;  /* 0x000001008b037824 */ /* 0x040fe200078e00ff */
[----:B------:R-:W-:Y:S01]  /*71a0*/  SHF.R.S32.HI R13, RZ, 0x1f, R12 ;  /* 0x0000001fff0d7819 */ /* 0x000fe2000001140c */
[----:B------:R-:W-:Y:S01]  /*71b0*/  IMAD R0, R0, -0x40, R5 ;  /* 0xffffffc000007824 */ /* 0x000fe200078e0205 */
[----:B------:R-:W-:Y:S01]  /*71c0*/  USEL UR5, URZ, 0x1, !UP1 ;  /* 0x000000013f057887 */ /* 0x000fe2000c800000 */
[----:B------:R-:W-:Y:S01]  /*71d0*/  IMAD.WIDE R10, R139, 0x100, RZ ;  /* 0x000001008b0a7825 */ /* 0x000fe200078e02ff */
[C---:B------:R-:W-:Y:S01]  /*71e0*/  ISETP.GE.OR P0, PT, R3.reuse, UR8, P0 ;  /* 0x0000000803007c0c */ /* 0x040fe20008706670 */
[----:B------:R-:W-:Y:S01]  /*71f0*/  USEL UR4, URZ, 0x1, !UP0 ;  /* 0x000000013f047887 */ /* 0x000fe2000c000000 */
[----:B------:R-:W-:Y:S01]  /*7200*/  IADD3 R0, -R3, UR8, R0 ;  /* 0x0000000803007c10 */ /* 0x000fe2000fffe100 */
[C---:B------:R-:W-:Y:S01]  /*7210*/  IMAD R7, R137.reuse, UR7, R4 ;  /* 0x0000000789077c24 */ /* 0x040fe2000f8e0204 */
[----:B------:R-:W-:Y:S01]  /*7220*/  ULOP3.LUT UR37, UR37, 0x1, URZ, 0xc0, !UPT ;  /* 0x0000000125257892 */ /* 0x000fe2000f8ec03f */
[----:B------:R-:W-:Y:S01]  /*7230*/  IMAD.WIDE.U32 R4, R137, UR6, R12 ;  /* 0x0000000689047c25 */ /* 0x000fe2000f8e000c */
[----:B------:R-:W-:Y:S01]  /*7240*/  ULOP3.LUT UR36, UR4, UR36, UR5, 0x96, !UPT ;  /* 0x0000002404247292 */ /* 0x000fe2000f8e9605 */
[----:B------:R-:W-:-:S02]  /*7250*/  LOP3.LUT R9, R10, R9, R6, 0xfe, !PT ;  /* 0x000000090a097212 */ /* 0x000fc400078efe06 */
[----:B------:R-:W-:Y:S02]  /*7260*/  IMAD.IADD R3, R8, 0x1, -R15 ;  /* 0x0000000108037824 */ /* 0x000fe400078e0a0f */
[----:B------:R-:W-:Y:S02]  /*7270*/  IMAD.IADD R7, R5, 0x1, R7 ;  /* 0x0000000105077824 */ /* 0x000fe400078e0207 */
[----:B------:R-:W-:Y:S02]  /*7280*/  IMAD.MOV.U32 R8, RZ, RZ, -0x1 ;  /* 0xffffffffff087424 */ /* 0x000fe400078e00ff */
[----:B------:R-:W-:Y:S01]  /*7290*/  IMAD.MOV.U32 R6, RZ, RZ, R4 ;  /* 0x000000ffff067224 */ /* 0x000fe200078e0004 */
[----:B------:R-:W-:Y:S06]  /*72a0*/  @P0 BRA `(.L_x_32) ;  /* 0x0000006c00380947 */ /* 0x000fec0003800000 */
[----:B------:R-:W0:Y:S01]  /*72b0*/  LDC.64 R4, c[0x0][0x5c8] ;  /* 0x00017200ff047b82 */ /* 0x000e220000000a00 */
[----:B-----5:R-:W-:Y:S01]  /*72c0*/  FSETP.NEU.AND P2, PT, R138, RZ, PT ;  /* 0x000000ff8a00720b */ /* 0x020fe20003f4d000 */
[----:B------:R-:W-:Y:S01]  /*72d0*/  BSSY B0, `(.L_x_32) ;  /* 0x00006cb000007945 */ /* 0x000fe20003800000 */
[----:B------:R-:W-:-:S04]  /*72e0*/  ISETP.GT.AND P0, PT, R3, RZ, PT ;  /* 0x000000ff0300720c */ /* 0x000fc80003f04270 */
[----:B------:R-:W-:Y:S01]  /*72f0*/  ISETP.GT.AND P1, PT, R0, RZ, P0 ;  /* 0x000000ff0000720c */ /* 0x000fe20000724270 */
[-C--:B0-----:R-:W-:Y:S02]  /*7300*/  IMAD R14, R11, R4.reuse, RZ ;  /* 0x000000040b0e7224 */ /* 0x081fe400078e02ff */
[----:B------:R-:W-:-:S04]  /*7310*/  IMAD.WIDE.U32 R146, R9, R4, R6 ;  /* 0x0000000409927225 */ /* 0x000fc800078e0006 */
[----:B------:R-:W-:-:S04]  /*7320*/  IMAD R7, R9, R5, R14 ;  /* 0x0000000509077224 */ /* 0x000fc800078e020e */
[----:B------:R-:W-:Y:S01]  /*7330*/  IMAD.IADD R153, R147, 0x1, R7 ;  /* 0x0000000193997824 */ /* 0x000fe200078e0207 */
[----:B------:R-:W-:Y:S06]  /*7340*/  @!P2 BRA `(.L_x_33) ;  /* 0x0000004c0044a947 */ /* 0x000fec0003800000 */
[----:B------:R-:W0:Y:S01]  /*7350*/  LDC.64 R140, c[0x0][0x5b8] ;  /* 0x00016e00ff8c7b82 */ /* 0x000e220000000a00 */
[----:B------:R-:W-:-:S07]  /*7360*/  ULDC.64 UR4, c[0x0][0x5c0] ;  /* 0x0001700000047ab9 */ /* 0x000fce0000000a00 */
[----:B------:R-:W1:Y:S08]  /*7370*/  LDC.64 R142, c[0x0][0x5b0] ;  /* 0x00016c00ff8e7b82 */ /* 0x000e700000000a00 */
[----:B------:R-:W2:Y:S01]  /*7380*/  LDC.64 R14, c[0x0][0x5a8] ;  /* 0x00016a00ff0e7b82 */ /* 0x000ea20000000a00 */
[-C--:B0-----:R-:W-:Y:S02]  /*7390*/  IMAD R6, R21, R140.reuse, RZ ;  /* 0x0000008c15067224 */ /* 0x081fe400078e02ff */
[----:B------:R-:W-:-:S04]  /*73a0*/  IMAD.WIDE.U32 R144, R137, R140, R12 ;  /* 0x0000008c89907225 */ /* 0x000fc800078e000c */
[----:B------:R-:W-:Y:S02]  /*73b0*/  IMAD R141, R137, R141, R6 ;  /* 0x0000008d898d7224 */ /* 0x000fe400078e0206 */
[-C--:B-1----:R-:W-:Y:S02]  /*73c0*/  IMAD R10, R11, R142.reuse, RZ ;  /* 0x0000008e0b0a7224 */ /* 0x082fe400078e02ff */
[----:B------:R-:W-:Y:S02]  /*73d0*/  IMAD.IADD R149, R145, 0x1, R141 ;  /* 0x0000000191957824 */ /* 0x000fe400078e028d */
[----:B------:R-:W-:Y:S02]  /*73e0*/  IMAD.MOV.U32 R148, RZ, RZ, R144 ;  /* 0x000000ffff947224 */ /* 0x000fe400078e0090 */
[C---:B------:R-:W-:Y:S02]  /*73f0*/  IMAD R139, R9.reuse, R143, R10 ;  /* 0x0000008f098b7224 */ /* 0x040fe400078e020a */
[----:B------:R-:W-:-:S04]  /*7400*/  IMAD.WIDE.U32 R6, R9, R142, R148 ;  /* 0x0000008e09067225 */ /* 0x000fc800078e0094 */
[----:B------:R-:W-:Y:S01]  /*7410*/  IMAD.IADD R7, R7, 0x1, R139 ;  /* 0x0000000107077824 */ /* 0x000fe200078e028b */
[----:B--2---:R-:W-:-:S04]  /*7420*/  LEA R10, P2, R6, R14, 0x1 ;  /* 0x0000000e060a7211 */ /* 0x004fc800078408ff */
[----:B------:R-:W-:-:S05]  /*7430*/  LEA.HI.X R11, R6, R15, R7, 0x1, P2 ;  /* 0x0000000f060b7211 */ /* 0x000fca00010f0c07 */
[----:B------:R0:W2:Y:S01]  /*7440*/  @P1 LDG.E.LTC128B.U16 R151, desc[UR40][R10.64] ;  /* 0x000000280a971981 */ /* 0x0000a2000c1e1520 */
[----:B------:R-:W-:Y:S01]  /*7450*/  LEA R6, P2, R146, UR4, 0x1 ;  /* 0x0000000492067c11 */ /* 0x000fe2000f8408ff */
[----:B------:R-:W-:Y:S01]  /*7460*/  IMAD.WIDE.U32 R20, R9, R142, R12 ;  /* 0x0000008e09147225 */ /* 0x000fe200078e000c */
[----:B------:R-:W-:Y:S01]  /*7470*/  ISETP.GT.AND P3, PT, R3, 0x1, PT ;  /* 0x000000010300780c */ /* 0x000fe20003f64270 */
[----:B------:R-:W-:Y:S01]  /*7480*/  BSSY B1, `(.L_x_34) ;  /* 0x0000011000017945 */ /* 0x000fe20003800000 */
[----:B------:R-:W-:Y:S01]  /*7490*/  SHF.L.U64.HI R147, R142, 0x3, R143 ;  /* 0x000000038e937819 */ /* 0x000fe2000001028f */
[----:B------:R-:W-:Y:S02]  /*74a0*/  IMAD.IADD R21, R139, 0x1, R21 ;  /* 0x000000018b157824 */ /* 0x000fe400078e0215 */
[----:B------:R-:W-:-:S04]  /*74b0*/  IMAD.WIDE.U32 R20, R137, R140, R20 ;  /* 0x0000008c89147225 */ /* 0x000fc800078e0014 */
[----:B0-----:R-:W-:Y:S01]  /*74c0*/  IMAD.IADD R11, R141, 0x1, R21 ;  /* 0x000000018d0b7824 */ /* 0x001fe200078e0215 */
[----:B------:R-:W-:-:S04]  /*74d0*/  LEA R10, P4, R20, R14, 0x1 ;  /* 0x0000000e140a7211 */ /* 0x000fc800078808ff */
[----:B------:R-:W-:Y:S01]  /*74e0*/  LEA.HI.X R11, R20, R15, R11, 0x1, P4 ;  /* 0x0000000f140b7211 */ /* 0x000fe200020f0c0b */
[----:B--2---:R-:W-:-:S04]  /*74f0*/  IMAD.U32 R7, R151, 0x10000, RZ ;  /* 0x0001000097077824 */ /* 0x004fc800078e00ff */
[----:B------:R-:W-:-:S04]  /*7500*/  FMUL R7, R7, R138 ;  /* 0x0000008a07077220 */ /* 0x000fc80000400000 */
[----:B------:R-:W-:Y:S01]  /*7510*/  FFMA R128, R128, R136, R7 ;  /* 0x0000008880807223 */ /* 0x000fe20000000007 */
[----:B------:R-:W-:Y:S01]  /*7520*/  LEA.HI.X R7, R146, UR5, R153, 0x1, P2 ;  /* 0x0000000592077c11 */ /* 0x000fe200090f0c99 */
[----:B------:R-:W-:Y:S01]  /*7530*/  IMAD.SHL.U32 R146, R142, 0x8, RZ ;  /* 0x000000088e927824 */ /* 0x000fe200078e00ff */
[----:B------:R-:W-:Y:S02]  /*7540*/  ISETP.GT.AND P2, PT, R0, RZ, P3 ;  /* 0x000000ff0000720c */ /* 0x000fe40001f44270 */
[----:B------:R-:W-:-:S05]  /*7550*/  F2FP.BF16.F32.PACK_AB R128, RZ, R128 ;  /* 0x00000080ff80723e */ /* 0x000fca00000010ff */
[----:B------:R0:W-:Y:S06]  /*7560*/  @P1 STG.E.U16 desc[UR40][R6.64], R128 ;  /* 0x0000008006001986 */ /* 0x0001ec000c101528 */
[----:B------:R-:W-:Y:S05]  /*7570*/  @!P2 BRA `(.L_x_35) ;  /* 0x000000000004a947 */ /* 0x000fea0003800000 */
[----:B------:R1:W5:Y:S02]  /*7580*/  LDG.E.LTC128B.U16 R151, desc[UR40][R10.64+0x2] ;  /* 0x000002280a977981 */ /* 0x000364000c1e1520 */
.L_x_35:
[----:B------:R-:W-:Y:S05]  /*7590*/  BSYNC B1 ;  /* 0x0000000000017941 */ /* 0x000fea0003800000 */
.L_x_34:
[----:B-----5:R-:W-:Y:S01]  /*75a0*/  IMAD.U32 R21, R151, 0x10000, RZ ;  /* 0x0001000097157824 */ /* 0x020fe200078e00ff */
[----:B------:R-:W-:Y:S01]  /*75b0*/  ISETP.GT.AND P1, PT, R0, 0x8, P0 ;  /* 0x000000080000780c */ /* 0x000fe20000724270 */
[----:B------:R-:W-:Y:S01]  /*75c0*/  IMAD.WIDE.U32 R156, R9, R142, R146 ;  /* 0x0000008e099c7225 */ /* 0x000fe200078e0092 */
[----:B------:R-:W-:-:S03]  /*75d0*/  PRMT R152, R151, 0x7610, R152 ;  /* 0x0000761097987816 */ /* 0x000fc60000000098 */
[----:B------:R-:W-:Y:S01]  /*75e0*/  FMUL R20, R21, R138 ;  /* 0x0000008a15147220 */ /* 0x000fe20000400000 */
[----:B------:R-:W-:Y:S01]  /*75f0*/  IMAD.IADD R159, R139, 0x1, R157 ;  /* 0x000000018b9f7824 */ /* 0x000fe200078e029d */
[----:B------:R-:W-:Y:S02]  /*7600*/  IADD3 R21, P4, R144, R156, RZ ;  /* 0x0000009c90157210 */ /* 0x000fe40007f9e0ff */
[----:B------:R-:W-:-:S03]  /*7610*/  FFMA R129, R129, R136, R20 ;  /* 0x0000008881817223 */ /* 0x000fc60000000014 */
[----:B0-----:R-:W-:Y:S02]  /*7620*/  IMAD.X R128, R159, 0x1, R149, P4 ;  /* 0x000000019f807824 */ /* 0x001fe400020e0695 */
[----:B------:R-:W-:Y:S02]  /*7630*/  F2FP.BF16.F32.PACK_AB R129, RZ, R129 ;  /* 0x00000081ff81723e */ /* 0x000fe400000010ff */
[----:B------:R-:W-:Y:S02]  /*7640*/  LEA R20, P4, R21, R14, 0x1 ;  /* 0x0000000e15147211 */ /* 0x000fe400078808ff */
[----:B------:R-:W-:Y:S02]  /*7650*/  PRMT R155, R129, 0x7610, R155 ;  /* 0x00007610819b7816 */ /* 0x000fe4000000009b */
[----:B------:R-:W-:-:S03]  /*7660*/  LEA.HI.X R21, R21, R15, R128, 0x1, P4 ;  /* 0x0000000f15157211 */ /* 0x000fc600020f0c80 */
[----:B------:R0:W-:Y:S04]  /*7670*/  @P2 STG.E.U16 desc[UR40][R6.64+0x2], R155 ;  /* 0x0000029b06002986 */ /* 0x0001e8000c101528 */
[----:B------:R2:W3:Y:S01]  /*7680*/  @P1 LDG.E.LTC128B.U16 R152, desc[UR40][R20.64] ;  /* 0x0000002814981981 */ /* 0x0004e2000c1e1520 */
[----:B------:R-:W-:Y:S01]  /*7690*/  IADD3 R154, P2, R12, R156, RZ ;  /* 0x0000009c0c9a7210 */ /* 0x000fe20007f5e0ff */
[C---:B------:R-:W-:Y:S01]  /*76a0*/  IMAD.SHL.U32 R151, R4.reuse, 0x10, RZ ;  /* 0x0000001004977824 */ /* 0x040fe200078e00ff */
[----:B------:R-:W-:Y:S01]  /*76b0*/  SHF.L.U64.HI R153, R4, 0x4, R5 ;  /* 0x0000000404997819 */ /* 0x000fe20000010205 */
[----:B------:R-:W-:Y:S03]  /*76c0*/  BSSY B1, `(.L_x_36) ;  /* 0x0000010000017945 */ /* 0x000fe60003800000 */
[----:B------:R-:W-:Y:S01]  /*76d0*/  IADD3 R128, P4, R151, R6, RZ ;  /* 0x0000000697807210 */ /* 0x000fe20007f9e0ff */
[----:B0-----:R-:W-:Y:S01]  /*76e0*/  IMAD.X R155, R13, 0x1, R159, P2 ;  /* 0x000000010d9b7824 */ /* 0x001fe200010e069f */
[----:B------:R-:W-:Y:S01]  /*76f0*/  ISETP.GT.AND P2, PT, R0, 0x8, P3 ;  /* 0x000000080000780c */ /* 0x000fe20001f44270 */
[----:B------:R-:W-:-:S03]  /*7700*/  IMAD.WIDE.U32 R154, R137, R140, R154 ;  /* 0x0000008c899a7225 */ /* 0x000fc600078e009a */
[----:B--2---:R-:W-:Y:S01]  /*7710*/  LEA R20, P5, R154, R14, 0x1 ;  /* 0x0000000e9a147211 */ /* 0x004fe200078a08ff */
[----:B---3--:R-:W-:-:S04]  /*7720*/  IMAD.U32 R129, R152, 0x10000, RZ ;  /* 0x0001000098817824 */ /* 0x008fc800078e00ff */
[----:B------:R-:W-:-:S04]  /*7730*/  FMUL R129, R129, R138 ;  /* 0x0000008a81817220 */ /* 0x000fc80000400000 */
[----:B------:R-:W-:Y:S01]  /*7740*/  FFMA R129, R130, R136, R129 ;  /* 0x0000008882817223 */ /* 0x000fe20000000081 */
[----:B------:R-:W-:-:S04]  /*7750*/  IMAD.IADD R130, R141, 0x1, R155 ;  /* 0x000000018d827824 */ /* 0x000fc800078e029b */
[----:B------:R-:W-:Y:S01]  /*7760*/  F2FP.BF16.F32.PACK_AB R155, RZ, R129 ;  /* 0x00000081ff9b723e */ /* 0x000fe200000010ff */
[----:B------:R-:W-:Y:S01]  /*7770*/  IMAD.X R129, R153, 0x1, R7, P4 ;  /* 0x0000000199817824 */ /* 0x000fe200020e0607 */
[----:B------:R-:W-:-:S04]  /*7780*/  LEA.HI.X R21, R154, R15, R130, 0x1, P5 ;  /* 0x0000000f9a157211 */ /* 0x000fc800028f0c82 */
[----:B------:R0:W-:Y:S01]  /*7790*/  @P1 STG.E.U16 desc[UR40][R128.64], R155 ;  /* 0x0000009b80001986 */ /* 0x0001e2000c101528 */
[----:B------:R-:W-:Y:S05]  /*77a0*/  @!P2 BRA `(.L_x_37) ;  /* 0x000000000004a947 */ /* 0x000fea0003800000 */
[----:B------:R2:W5:Y:S02]  /*77b0*/  LDG.E.LTC128B.U16 R152, desc[UR40][R20.64+0x2] ;  /* 0x0000022814987981 */ /* 0x000564000c1e1520 */
.L_x_37:
[----:B------:R-:W-:Y:S05]  /*77c0*/  BSYNC B1 ;  /* 0x0000000000017941 */ /* 0x000fea0003800000 */
.L_x_36:
[----:B0----5:R-:W-:Y:S01]  /*77d0*/  IMAD.U32 R155, R152, 0x10000, RZ ;  /* 0x00010000989b7824 */ /* 0x021fe200078e00ff */
[----:B------:R-:W-:Y:S01]  /*77e0*/  ISETP.GT.AND P1, PT, R3, 0x8, PT ;  /* 0x000000080300780c */ /* 0x000fe20003f24270 */
[----:B------:R-:W-:Y:S01]  /*77f0*/  BSSY B1, `(.L_x_38) ;  /* 0x000000c000017945 */ /* 0x000fe20003800000 */
[----:B------:R-:W-:Y:S02]  /*7800*/  IMAD R157, R143, 0x78, RZ ;  /* 0x000000788f9d7824 */ /* 0x000fe400078e02ff */
[----:B------:R-:W-:Y:S01]  /*7810*/  FMUL R130, R155, R138 ;  /* 0x0000008a9b827220 */ /* 0x000fe20000400000 */
[----:B------:R-:W-:-:S03]  /*7820*/  ISETP.GT.AND P4, PT, R0, RZ, P1 ;  /* 0x000000ff0000720c */ /* 0x000fc60000f84270 */
[----:B------:R-:W-:Y:S01]  /*7830*/  FFMA R130, R131, R136, R130 ;  /* 0x0000008883827223 */ /* 0x000fe20000000082 */
[----:B------:R-:W-:-:S04]  /*7840*/  IMAD.MOV.U32 R131, RZ, RZ, R159 ;  /* 0x000000ffff837224 */ /* 0x000fc800078e009f */
[----:B------:R-:W-:-:S04]  /*7850*/  F2FP.BF16.F32.PACK_AB R130, RZ, R130 ;  /* 0x00000082ff82723e */ /* 0x000fc800000010ff */
[----:B------:R-:W-:Y:S01]  /*7860*/  PRMT R154, R130, 0x7610, R154 ;  /* 0x00007610829a7816 */ /* 0x000fe2000000009a */
[----:B------:R-:W-:-:S04]  /*7870*/  IMAD.MOV.U32 R130, RZ, RZ, R156 ;  /* 0x000000ffff827224 */ /* 0x000fc800078e009c */
[----:B------:R0:W-:Y:S01]  /*7880*/  @P2 STG.E.U16 desc[UR40][R128.64+0x2], R154 ;  /* 0x0000029a80002986 */ /* 0x0001e2000c101528 */
[----:B------:R-:W-:Y:S05]  /*7890*/  @!P4 BRA `(.L_x_39) ;  /* 0x000000000004c947 */ /* 0x000fea0003800000 */
[----:B------:R3:W5:Y:S02]  /*78a0*/  LDG.E.LTC128B.U16 R152, desc[UR40][R10.64+0x10] ;  /* 0x000010280a987981 */ /* 0x000764000c1e1520 */
.L_x_39:
[----:B------:R-:W-:Y:S05]  /*78b0*/  BSYNC B1 ;  /* 0x0000000000017941 */ /* 0x000fea0003800000 */
.L_x_38:
[----:B-----5:R-:W-:Y:S01]  /*78c0*/  IMAD.U32 R143, R152, 0x10000, RZ ;  /* 0x00010000988f7824 */ /* 0x020fe200078e00ff */
[----:B------:R-:W-:Y:S01]  /*78d0*/  BSSY B1, `(.L_x_40) ;  /* 0x000000d000017945 */ /* 0x000fe20003800000 */
[----:B------:R-:W-:-:S04]  /*78e0*/  IMAD.WIDE.U32 R130, R142, 0x78, R130 ;  /* 0x000000788e827825 */ /* 0x000fc800078e0082 */
[----:B------:R-:W-:Y:S01]  /*78f0*/  FMUL R143, R143, R138 ;  /* 0x0000008a8f8f7220 */ /* 0x000fe20000400000 */
[----:B------:R-:W-:Y:S01]  /*7900*/  IMAD.IADD R159, R131, 0x1, R157 ;  /* 0x00000001839f7824 */ /* 0x000fe200078e029d */
[----:B0-----:R-:W-:Y:S02]  /*7910*/  IADD3 R154, P2, P5, R144, R130, R146 ;  /* 0x00000082909a7210 */ /* 0x001fe40007d5e092 */
[----:B------:R-:W-:Y:S02]  /*7920*/  FFMA R143, R132, R136, R143 ;  /* 0x00000088848f7223 */ /* 0x000fe4000000008f */
[----:B------:R-:W-:-:S03]  /*7930*/  IADD3.X R155, R149, R159, R147, P2, P5 ;  /* 0x0000009f959b7210 */ /* 0x000fc600017ea493 */
[----:B------:R-:W-:Y:S02]  /*7940*/  F2FP.BF16.F32.PACK_AB R143, RZ, R143 ;  /* 0x0000008fff8f723e */ /* 0x000fe400000010ff */
[----:B------:R-:W-:-:S03]  /*7950*/  ISETP.GT.AND P2, PT, R3, 0x9, PT ;  /* 0x000000090300780c */ /* 0x000fc60003f44270 */
[----:B------:R0:W-:Y:S01]  /*7960*/  @P4 STG.E.U16 desc[UR40][R6.64+0x10], R143 ;  /* 0x0000108f06004986 */ /* 0x0001e2000c101528 */
[----:B------:R-:W-:-:S13]  /*7970*/  ISETP.GT.AND P5, PT, R0, RZ, P2 ;  /* 0x000000ff0000720c */ /* 0x000fda00017a4270 */
[----:B0-----:R-:W-:Y:S05]  /*7980*/  @!P5 BRA `(.L_x_41) ;  /* 0x000000000004d947 */ /* 0x001fea0003800000 */
[----:B------:R0:W5:Y:S02]  /*7990*/  LDG.E.LTC128B.U16 R152, desc[UR40][R10.64+0x12] ;  /* 0x000012280a987981 */ /* 0x000164000c1e1520 */
.L_x_41:
[----:B------:R-:W-:Y:S05]  /*79a0*/  BSYNC B1 ;  /* 0x0000000000017941 */ /* 0x000fea0003800000 */
.L_x_40:
[----:B-----5:R-:W-:Y:S01]  /*79b0*/  IMAD.U32 R143, R152, 0x10000, RZ ;  /* 0x00010000988f7824 */ /* 0x020fe200078e00ff */
[----:B------:R-:W-:Y:S01]  /*79c0*/  ISETP.GT.AND P4, PT, R0, 0x8, P1 ;  /* 0x000000080000780c */ /* 0x000fe20000f84270 */
[----:B------:R-:W-:Y:S02]  /*79d0*/  BSSY B1, `(.L_x_42) ;  /* 0x0000007000017945 */ /* 0x000fe40003800000 */
[----:B------:R-:W-:-:S04]  /*79e0*/  FMUL R132, R143, R138 ;  /* 0x0000008a8f847220 */ /* 0x000fc80000400000 */
[----:B------:R-:W-:-:S05]  /*79f0*/  FFMA R132, R133, R136, R132 ;  /* 0x0000008885847223 */ /* 0x000fca0000000084 */
[----:B------:R-:W-:-:S05]  /*7a00*/  F2FP.BF16.F32.PACK_AB R132, RZ, R132 ;  /* 0x00000084ff84723e */ /* 0x000fca00000010ff */
[----:B------:R4:W-:Y:S01]  /*7a10*/  @P5 STG.E.U16 desc[UR40][R6.64+0x12], R132 ;  /* 0x0000128406005986 */ /* 0x0009e2000c101528 */
[----:B------:R-:W-:Y:S05]  /*7a20*/  @!P4 BRA `(.L_x_43) ;  /* 0x000000000004c947 */ /* 0x000fea0003800000 */
[----:B------:R0:W5:Y:S02]  /*7a30*/  LDG.E.LTC128B.U16 R152, desc[UR40][R20.64+0x10] ;  /* 0x0000102814987981 */ /* 0x000164000c1e1520 */
.L_x_43:
[----:B------:R-:W-:Y:S05]  /*7a40*/  BSYNC B1 ;  /* 0x0000000000017941 */ /* 0x000fea0003800000 */
.L_x_42:
        /* <DEDUP_REMOVED lines=9> */
.L_x_45:
[----:B------:R-:W-:Y:S05]  /*7ae0*/  BSYNC B1 ;  /* 0x0000000000017941 */ /* 0x000fea0003800000 */
.L_x_44:
[----:B-----5:R-:W-:-:S04]  /*7af0*/  IMAD.U32 R131, R152, 0x10000, RZ ;  /* 0x0001000098837824 */ /* 0x020fc800078e00ff */
[----:B----4-:R-:W-:Y:S01]  /*7b00*/  FMUL R132, R131, R138 ;  /* 0x0000008a83847220 */ /* 0x010fe20000400000 */
[----:B------:R-:W-:-:S03]  /*7b10*/  IADD3 R131, P4, R144, R130, RZ ;  /* 0x0000008290837210 */ /* 0x000fc60007f9e0ff */
[----:B------:R-:W-:Y:S02]  /*7b20*/  FFMA R132, R135, R136, R132 ;  /* 0x0000008887847223 */ /* 0x000fe40000000084 */
[----:B------:R-:W-:Y:S01]  /*7b30*/  IMAD.X R148, R159, 0x1, R149, P4 ;  /* 0x000000019f947824 */ /* 0x000fe200020e0695 */
[C---:B------:R-:W-:Y:S02]  /*7b40*/  LEA R130, P4, R131.reuse, R14, 0x1 ;  /* 0x0000000e83827211 */ /* 0x040fe400078808ff */
[----:B------:R-:W-:Y:S02]  /*7b50*/  F2FP.BF16.F32.PACK_AB R132, RZ, R132 ;  /* 0x00000084ff84723e */ /* 0x000fe400000010ff */
[----:B------:R-:W-:Y:S02]  /*7b60*/  LEA.HI.X R131, R131, R15, R148, 0x1, P4 ;  /* 0x0000000f83837211 */ /* 0x000fe400020f0c94 */
[----:B0-----:R-:W-:-:S05]  /*7b70*/  PRMT R133, R132, 0x7610, R133 ;  /* 0x0000761084857816 */ /* 0x001fca0000000085 */
[----:B------:R0:W-:Y:S01]  /*7b80*/  @P5 STG.E.U16 desc[UR40][R128.64+0x12], R133 ;  /* 0x0000128580005986 */ /* 0x0001e2000c101528 */
[----:B------:R-:W-:-:S13]  /*7b90*/  ISETP.GT.AND P5, PT, R0, 0x80, P0 ;  /* 0x000000800000780c */ /* 0x000fda00007a4270 */
[----:B------:R4:W2:Y:S01]  /*7ba0*/  @P5 LDG.E.LTC128B.U16 R152, desc[UR40][R130.64] ;  /* 0x0000002882985981 */ /* 0x0008a2000c1e1520 */
[----:B------:R-:W-:Y:S01]  /*7bb0*/  IMAD.WIDE.U32 R144, R142, 0x78, R146 ;  /* 0x000000788e907825 */ /* 0x000fe200078e0092 */
[----:B------:R-:W-:Y:S03]  /*7bc0*/  BSSY B1, `(.L_x_46) ;  /* 0x0000016000017945 */ /* 0x000fe60003800000 */
[----:B------:R-:W-:Y:S02]  /*7bd0*/  IMAD.IADD R149, R157, 0x1, R145 ;  /* 0x000000019d957824 */ /* 0x000fe400078e0291 */
[----:B------:R-:W-:Y:S02]  /*7be0*/  IMAD.MOV.U32 R148, RZ, RZ, R144 ;  /* 0x000000ffff947224 */ /* 0x000fe400078e0090 */
[----:B------:R-:W-:Y:S02]  /*7bf0*/  IMAD R5, R5, 0xf0, RZ ;  /* 0x000000f005057824 */ /* 0x000fe400078e02ff */
[----:B0-----:R-:W-:-:S03]  /*7c00*/  IMAD.WIDE.U32 R132, R9, R142, R148 ;  /* 0x0000008e09847225 */ /* 0x001fc600078e0094 */
[----:B------:R-:W-:-:S04]  /*7c10*/  IADD3 R134, P4, R12, R132, RZ ;  /* 0x000000840c867210 */ /* 0x000fc80007f9e0ff */
[----:B------:R-:W-:-:S03]  /*7c20*/  IADD3.X R135, R13, R139, R133, P4, !PT ;  /* 0x0000008b0d877210 */ /* 0x000fc600027fe485 */
[----:B------:R-:W-:-:S04]  /*7c30*/  IMAD.WIDE.U32 R134, R137, R140, R134 ;  /* 0x0000008c89867225 */ /* 0x000fc800078e0086 */
[----:B----4-:R-:W-:Y:S01]  /*7c40*/  IMAD.IADD R131, R141, 0x1, R135 ;  /* 0x000000018d837824 */ /* 0x010fe200078e0287 */
[----:B------:R-:W-:-:S04]  /*7c50*/  LEA R130, P4, R134, R14, 0x1 ;  /* 0x0000000e86827211 */ /* 0x000fc800078808ff */
[----:B------:R-:W-:Y:S02]  /*7c60*/  LEA.HI.X R131, R134, R15, R131, 0x1, P4 ;  /* 0x0000000f86837211 */ /* 0x000fe400020f0c83 */
[----:B------:R-:W-:Y:S01]  /*7c70*/  ISETP.GT.AND P4, PT, R0, 0x80, P3 ;  /* 0x000000800000780c */ /* 0x000fe20001f84270 */
[----:B--2---:R-:W-:-:S04]  /*7c80*/  IMAD.U32 R133, R152, 0x10000, RZ ;  /* 0x0001000098857824 */ /* 0x004fc800078e00ff */
[----:B------:R-:W-:-:S04]  /*7c90*/  FMUL R133, R133, R138 ;  /* 0x0000008a85857220 */ /* 0x000fc80000400000 */
[----:B------:R-:W-:Y:S01]  /*7ca0*/  FFMA R120, R120, R136, R133 ;  /* 0x0000008878787223 */ /* 0x000fe20000000085 */
[----:B------:R-:W-:-:S04]  /*7cb0*/  IMAD.WIDE.U32 R132, R4, 0xf0, R128 ;  /* 0x000000f004847825 */ /* 0x000fc800078e0080 */
[----:B------:R-:W-:Y:S01]  /*7cc0*/  F2FP.BF16.F32.PACK_AB R120, RZ, R120 ;  /* 0x00000078ff78723e */ /* 0x000fe200000010ff */
[----:B------:R-:W-:Y:S02]  /*7cd0*/  IMAD.IADD R135, R133, 0x1, R5 ;  /* 0x0000000185877824 */ /* 0x000fe400078e0205 */
[----:B------:R-:W-:-:S05]  /*7ce0*/  @P5 IMAD.MOV.U32 R134, RZ, RZ, R132 ;  /* 0x000000ffff865224 */ /* 0x000fca00078e0084 */
[----:B------:R0:W-:Y:S01]  /*7cf0*/  @P5 STG.E.U16 desc[UR40][R134.64], R120 ;  /* 0x0000007886005986 */ /* 0x0001e2000c101528 */
[----:B------:R-:W-:Y:S05]  /*7d00*/  @!P4 BRA `(.L_x_47) ;  /* 0x000000000004c947 */ /* 0x000fea0003800000 */
[----:B------:R2:W5:Y:S02]  /*7d10*/  LDG.E.LTC128B.U16 R152, desc[UR40][R130.64+0x2] ;  /* 0x0000022882987981 */ /* 0x000564000c1e1520 */
.L_x_47:
[----:B------:R-:W-:Y:S05]  /*7d20*/  BSYNC B1 ;  /* 0x0000000000017941 */ /* 0x000fea0003800000 */
.L_x_46:
[----:B-----5:R-:W-:Y:S01]  /*7d30*/  IMAD.U32 R143, R152, 0x10000, RZ ;  /* 0x00010000988f7824 */ /* 0x020fe200078e00ff */
[----:B------:R-:W-:Y:S01]  /*7d40*/  IADD3 R144, P5, R146, R144, RZ ;  /* 0x0000009092907210 */ /* 0x000fe20007fbe0ff */
[----:B------:R-:W-:Y:S01]  /*7d50*/  @P4 IMAD.MOV.U32 R146, RZ, RZ, R132 ;  /* 0x000000ffff924224 */ /* 0x000fe200078e0084 */
[----:B------:R-:W-:Y:S01]  /*7d60*/  ISETP.GT.AND P0, PT, R0, 0x88, P0 ;  /* 0x000000880000780c */ /* 0x000fe20000704270 */
[----:B0-----:R-:W-:Y:S01]  /*7d70*/  FMUL R120, R143, R138 ;  /* 0x0000008a8f787220 */ /* 0x001fe20000400000 */
[----:B------:R-:W-:Y:S01]  /*7d80*/  BSSY B1, `(.L_x_48) ;  /* 0x000000d000017945 */ /* 0x000fe20003800000 */
[----:B------:R-:W-:Y:S02]  /*7d90*/  IMAD.X R145, R149, 0x1, R147, P5 ;  /* 0x0000000195917824 */ /* 0x000fe400028e0693 */
[----:B------:R-:W-:Y:S01]  /*7da0*/  FFMA R120, R121, R136, R120 ;  /* 0x0000008879787223 */ /* 0x000fe20000000078 */
[----:B------:R-:W-:Y:S02]  /*7db0*/  @P4 IMAD.MOV.U32 R147, RZ, RZ, R135 ;  /* 0x000000ffff934224 */ /* 0x000fe400078e0087 */
[----:B------:R-:W-:-:S02]  /*7dc0*/  IMAD.WIDE.U32 R142, R9, R142, R144 ;  /* 0x0000008e098e7225 */ /* 0x000fc400078e0090 */
[----:B------:R-:W-:Y:S02]  /*7dd0*/  F2FP.BF16.F32.PACK_AB R120, RZ, R120 ;  /* 0x00000078ff78723e */ /* 0x000fe400000010ff */
[----:B------:R-:W-:Y:S02]  /*7de0*/  IADD3 R144, P5, R12, R142, RZ ;  /* 0x0000008e0c907210 */ /* 0x000fe40007fbe0ff */
[----:B------:R-:W-:-:S05]  /*7df0*/  PRMT R9, R120, 0x7610, R9 ;  /* 0x0000761078097816 */ /* 0x000fca0000000009 */
[----:B------:R0:W-:Y:S01]  /*7e00*/  @P4 STG.E.U16 desc[UR40][R146.64+0x2], R9 ;  /* 0x0000020992004986 */ /* 0x0001e2000c101528 */
[----:B------:R-:W-:-:S04]  /*7e10*/  LEA R120, P4, R154, R14, 0x1 ;  /* 0x0000000e9a787211 */ /* 0x000fc800078808ff */
[----:B------:R-:W-:Y:S01]  /*7e20*/  LEA.HI.X R121, R154, R15, R155, 0x1, P4 ;  /* 0x0000000f9a797211 */ /* 0x000fe200020f0c9b */
[----:B------:R-:W-:Y:S08]  /*7e30*/  @!P0 BRA `(.L_x_49) ;  /* 0x0000000000048947 */ /* 0x000ff00003800000 */
[----:B------:R4:W5:Y:S02]  /*7e40*/  LDG.E.LTC128B.U16 R152, desc[UR40][R120.64] ;  /* 0x0000002878987981 */ /* 0x000964000c1e1520 */
.L_x_49:
[----:B------:R-:W-:Y:S05]  /*7e50*/  BSYNC B1 ;  /* 0x0000000000017941 */ /* 0x000fea0003800000 */
.L_x_48:
[----:B0----5:R-:W-:Y:S01]  /*7e60*/  IMAD.U32 R9, R152, 0x10000, RZ ;  /* 0x0001000098097824 */ /* 0x021fe200078e00ff */
[----:B------:R-:W-:Y:S01]  /*7e70*/  IADD3 R12, P4, R151, R132, RZ ;  /* 0x00000084970c7210 */ /* 0x000fe20007f9e0ff */
[----:B------:R-:W-:Y:S01]  /*7e80*/  BSSY B1, `(.L_x_50) ;  /* 0x000000e000017945 */ /* 0x000fe20003800000 */
[----:B------:R-:W-:Y:S01]  /*7e90*/  IADD3.X R145, R13, R139, R143, P5, !PT ;  /* 0x0000008b0d917210 */ /* 0x000fe20002ffe48f */
[----:B------:R-:W-:Y:S01]  /*7ea0*/  FMUL R9, R9, R138 ;  /* 0x0000008a09097220 */ /* 0x000fe20000400000 */
[----:B------:R-:W-:Y:S01]  /*7eb0*/  ISETP.GT.AND P3, PT, R0, 0x88, P3 ;  /* 0x000000880000780c */ /* 0x000fe20001f64270 */
[----:B------:R-:W-:Y:S02]  /*7ec0*/  IMAD.X R13, R135, 0x1, R153, P4 ;  /* 0x00000001870d7824 */ /* 0x000fe400020e0699 */
[----:B------:R-:W-:Y:S01]  /*7ed0*/  FFMA R9, R122, R136, R9 ;  /* 0x000000887a097223 */ /* 0x000fe20000000009 */
[----:B----4-:R-:W-:-:S04]  /*7ee0*/  IMAD.WIDE.U32 R120, R137, R140, R144 ;  /* 0x0000008c89787225 */ /* 0x010fc800078e0090 */
[----:B------:R-:W-:Y:S01]  /*7ef0*/  F2FP.BF16.F32.PACK_AB R9, RZ, R9 ;  /* 0x00000009ff09723e */ /* 0x000fe200000010ff */
[----:B------:R-:W-:Y:S01]  /*7f00*/  IMAD.IADD R141, R141, 0x1, R121 ;  /* 0x000000018d8d7824 */ /* 0x000fe200078e0279 */
[----:B------:R-:W-:-:S03]  /*7f10*/  LEA R14, P5, R120, R14, 0x1 ;  /* 0x0000000e780e7211 */ /* 0x000fc600078a08ff */
[----:B------:R0:W-:Y:S01]  /*7f20*/  @P0 STG.E.U16 desc[UR40][R12.64], R9 ;  /* 0x000000090c000986 */ /* 0x0001e2000c101528 */
[----:B------:R-:W-:Y:S01]  /*7f30*/  LEA.HI.X R15, R120, R15, R141, 0x1, P5 ;  /* 0x0000000f780f7211 */ /* 0x000fe200028f0c8d */
[----:B------:R-:W-:Y:S08]  /*7f40*/  @!P3 BRA `(.L_x_51) ;  /* 0x000000000004b947 */ /* 0x000ff00003800000 */
[----:B------:R4:W5:Y:S02]  /*7f50*/  LDG.E.LTC128B.U16 R152, desc[UR40][R14.64+0x2] ;  /* 0x000002280e987981 */ /* 0x000964000c1e1520 */
.L_x_51:
[----:B------:R-:W-:Y:S05]  /*7f60*/  BSYNC B1 ;  /* 0x0000000000017941 */ /* 0x000fea0003800000 */
.L_x_50:
[----:B0----5:R-:W-:Y:S01]  /*7f70*/  IMAD.U32 R9, R152, 0x10000, RZ ;  /* 0x0001000098097824 */ /* 0x021fe200078e00ff */
        /* <DEDUP_REMOVED lines=8> */
.L_x_53:
[----:B------:R-:W-:Y:S05]  /*8000*/  BSYNC B1 ;  /* 0x0000000000017941 */ /* 0x000fea0003800000 */
.L_x_52:
[----:B-----5:R-:W-:Y:S01]  /*8010*/  IMAD.U32 R9, R152, 0x10000, RZ ;  /* 0x0001000098097824 */ /* 0x020fe200078e00ff */
[----:B------:R-:W-:Y:S01]  /*8020*/  ISETP.GT.AND P3, PT, R0, 0x80, P2 ;  /* 0x000000800000780c */ /* 0x000fe20001764270 */
[----:B0-----:R-:W-:Y:S01]  /*8030*/  @P0 IMAD.MOV.U32 R120, RZ, RZ, R132 ;  /* 0x000000ffff780224 */ /* 0x001fe200078e0084 */
[----:B------:R-:W-:Y:S01]  /*8040*/  BSSY B1, `(.L_x_54) ;  /* 0x0000008000017945 */ /* 0x000fe20003800000 */
[----:B------:R-:W-:Y:S01]  /*8050*/  FMUL R9, R9, R138 ;  /* 0x0000008a09097220 */ /* 0x000fe20000400000 */
[----:B------:R-:W-:-:S03]  /*8060*/  @P0 IMAD.MOV.U32 R121, RZ, RZ, R135 ;  /* 0x000000ffff790224 */ /* 0x000fc600078e0087 */
[----:B------:R-:W-:-:S05]  /*8070*/  FFMA R9, R124, R136, R9 ;  /* 0x000000887c097223 */ /* 0x000fca0000000009 */
[----:B------:R-:W-:-:S05]  /*8080*/  F2FP.BF16.F32.PACK_AB R9, RZ, R9 ;  /* 0x00000009ff09723e */ /* 0x000fca00000010ff */
[----:B------:R0:W-:Y:S01]  /*8090*/  @P0 STG.E.U16 desc[UR40][R120.64+0x10], R9 ;  /* 0x0000100978000986 */ /* 0x0001e2000c101528 */
[----:B------:R-:W-:Y:S05]  /*80a0*/  @!P3 BRA `(.L_x_55) ;  /* 0x000000000004b947 */ /* 0x000fea0003800000 */
[----:B------:R0:W5:Y:S02]  /*80b0*/  LDG.E.LTC128B.U16 R152, desc[UR40][R130.64+0x12] ;  /* 0x0000122882987981 */ /* 0x000164000c1e1520 */
.L_x_55:
[----:B------:R-:W-:Y:S05]  /*80c0*/  BSYNC B1 ;  /* 0x0000000000017941 */ /* 0x000fea0003800000 */
.L_x_54:
[----:B0----5:R-:W-:Y:S01]  /*80d0*/  IMAD.U32 R9, R152, 0x10000, RZ ;  /* 0x0001000098097824 */ /* 0x021fe200078e00ff */
[----:B------:R-:W-:Y:S01]  /*80e0*/  ISETP.GT.AND P1, PT, R0, 0x88, P1 ;  /* 0x000000880000780c */ /* 0x000fe20000f24270 */
[----:B------:R-:W-:Y:S01]  /*80f0*/  @P3 IMAD.MOV.U32 R133, RZ, RZ, R135 ;  /* 0x000000ffff853224 */ /* 0x000fe200078e0087 */
[----:B------:R-:W-:Y:S01]  /*8100*/  BSSY B1, `(.L_x_56) ;  /* 0x0000007000017945 */ /* 0x000fe20003800000 */
[----:B------:R-:W-:-:S04]  /*8110*/  FMUL R120, R9, R138 ;  /* 0x0000008a09787220 */ /* 0x000fc80000400000 */
[----:B------:R-:W-:-:S05]  /*8120*/  FFMA R120, R125, R136, R120 ;  /* 0x000000887d787223 */ /* 0x000fca0000000078 */
[----:B------:R-:W-:-:S05]  /*8130*/  F2FP.BF16.F32.PACK_AB R120, RZ, R120 ;  /* 0x00000078ff78723e */ /* 0x000fca00000010ff */
[----:B------:R0:W-:Y:S01]  /*8140*/  @P3 STG.E.U16 desc[UR40][R132.64+0x12], R120 ;  /* 0x0000127884003986 */ /* 0x0001e2000c101528 */
[----:B------:R-:W-:Y:S05]  /*8150*/  @!P1 BRA `(.L_x_57) ;  /* 0x0000000000049947 */ /* 0x000fea0003800000 */
[----:B------:R0:W5:Y:S02]  /*8160*/  LDG.E.LTC128B.U16 R152, desc[UR40][R14.64+0x10] ;  /* 0x000010280e987981 */ /* 0x000164000c1e1520 */
.L_x_57:
[----:B------:R-:W-:Y:S05]  /*8170*/  BSYNC B1 ;  /* 0x0000000000017941 */ /* 0x000fea0003800000 */
.L_x_56:
        /* <DEDUP_REMOVED lines=9> */
.L_x_59:
[----:B------:R-:W-:Y:S05]  /*8210*/  BSYNC B1 ;  /* 0x0000000000017941 */ /* 0x000fea0003800000 */
.L_x_58:
[----:B0----5:R-:W-:Y:S01]  /*8220*/  IMAD.U32 R9, R152, 0x10000, RZ ;  /* 0x0001000098097824 */ /* 0x021fe200078e00ff */
[----:B------:R-:W-:Y:S01]  /*8230*/  ISETP.GT.AND P3, PT, R3, 0x10, PT ;  /* 0x000000100300780c */ /* 0x000fe20003f64270 */
[----:B------:R-:W-:Y:S02]  /*8240*/  BSSY B1, `(.L_x_60) ;  /* 0x0000008000017945 */ /* 0x000fe40003800000 */
[----:B------:R-:W-:Y:S01]  /*8250*/  FMUL R120, R9, R138 ;  /* 0x0000008a09787220 */ /* 0x000fe20000400000 */
[----:B------:R-:W-:-:S03]  /*8260*/  ISETP.GT.AND P0, PT, R0, RZ, P3 ;  /* 0x000000ff0000720c */ /* 0x000fc60001f04270 */
[----:B------:R-:W-:-:S05]  /*8270*/  FFMA R120, R127, R136, R120 ;  /* 0x000000887f787223 */ /* 0x000fca0000000078 */
[----:B------:R-:W-:-:S05]  /*8280*/  F2FP.BF16.F32.PACK_AB R120, RZ, R120 ;  /* 0x00000078ff78723e */ /* 0x000fca00000010ff */
[----:B------:R0:W-:Y:S01]  /*8290*/  @P2 STG.E.U16 desc[UR40][R12.64+0x12], R120 ;  /* 0x000012780c002986 */ /* 0x0001e2000c101528 */
[----:B------:R-:W-:Y:S05]  /*82a0*/  @!P0 BRA `(.L_x_61) ;  /* 0x0000000000048947 */ /* 0x000fea0003800000 */
[----:B------:R0:W5:Y:S02]  /*82b0*/  LDG.E.LTC128B.U16 R152, desc[UR40][R10.64+0x20] ;  /* 0x000020280a987981 */ /* 0x000164000c1e1520 */
.L_x_61:
[----:B------:R-:W-:Y:S05]  /*82c0*/  BSYNC B1 ;  /* 0x0000000000017941 */ /* 0x000fea0003800000 */
.L_x_60:
[----:B-----5:R-:W-:Y:S01]  /*82d0*/  IMAD.U32 R9, R152, 0x10000, RZ ;  /* 0x0001000098097824 */ /* 0x020fe200078e00ff */
        /* <DEDUP_REMOVED lines=9> */
.L_x_63:
[----:B------:R-:W-:Y:S05]  /*8370*/  BSYNC B1 ;  /* 0x0000000000017941 */ /* 0x000fea0003800000 */
.L_x_62:
        /* <DEDUP_REMOVED lines=9> */
.L_x_65:
[----:B------:R-:W-:Y:S05]  /*8410*/  BSYNC B1 ;  /* 0x0000000000017941 */ /* 0x000fea0003800000 */
.L_x_64:
        /* <DEDUP_REMOVED lines=9> */
.L_x_67:
[----:B------:R-:W-:Y:S05]  /*84b0*/  BSYNC B1 ;  /* 0x0000000000017941 */ /* 0x000fea0003800000 */
.L_x_66:
        /* <DEDUP_REMOVED lines=10> */
.L_x_69:
[----:B------:R-:W-:Y:S05]  /*8560*/  BSYNC B1 ;  /* 0x0000000000017941 */ /* 0x000fea0003800000 */
.L_x_68:
        /* <DEDUP_REMOVED lines=10> */
.L_x_71:
[----:B------:R-:W-:Y:S05]  /*8610*/  BSYNC B1 ;  /* 0x0000000000017941 */ /* 0x000fea0003800000 */
.L_x_70:
        /* <DEDUP_REMOVED lines=9> */
.L_x_73:
[----:B------:R-:W-:Y:S05]  /*86b0*/  BSYNC B1 ;  /* 0x0000000000017941 */ /* 0x000fea0003800000 */
.L_x_72:
        /* <DEDUP_REMOVED lines=9> */
.L_x_75:
[----:B------:R-:W-:Y:S05]  /*8750*/  BSYNC B1 ;  /* 0x0000000000017941 */ /* 0x000fea0003800000 */
.L_x_74:
        /* <DEDUP_REMOVED lines=9> */
.L_x_77:
[----:B------:R-:W-:Y:S05]  /*87f0*/  BSYNC B1 ;  /* 0x0000000000017941 */ /* 0x000fea0003800000 */
.L_x_76:
[----:B-----5:R-:W-:Y:S01]  /*8800*/  IMAD.U32 R9, R152, 0x10000, RZ ;  /* 0x0001000098097824 */ /* 0x020fe200078e00ff */
[----:B------:R-:W-:Y:S01]  /*8810*/  ISETP.GT.AND P4, PT, R0, 0x80, P2 ;  /* 0x000000800000780c */ /* 0x000fe20001784270 */
[----:B0-----:R-:W-:Y:S01]  /*8820*/  IMAD.WIDE.U32 R12, R4, 0xf0, R128 ;  /* 0x000000f0040c7825 */ /* 0x001fe200078e0080 */
[----:B------:R-:W-:Y:S03]  /*8830*/  BSSY B1, `(.L_x_78) ;  /* 0x0000009000017945 */ /* 0x000fe60003800000 */
[----:B------:R-:W-:Y:S01]  /*8840*/  FMUL R9, R9, R138 ;  /* 0x0000008a09097220 */ /* 0x000fe20000400000 */
[----:B------:R-:W-:-:S03]  /*8850*/  IMAD.IADD R5, R5, 0x1, R13 ;  /* 0x0000000105057824 */ /* 0x000fc600078e020d */
[----:B------:R-:W-:Y:S01]  /*8860*/  FFMA R9, R104, R136, R9 ;  /* 0x0000008868097223 */ /* 0x000fe20000000009 */
[----:B------:R-:W-:-:S04]  /*8870*/  IMAD.MOV.U32 R4, RZ, RZ, R12 ;  /* 0x000000ffff047224 */ /* 0x000fc800078e000c */
[----:B------:R-:W-:-:S05]  /*8880*/  F2FP.BF16.F32.PACK_AB R9, RZ, R9 ;  /* 0x00000009ff09723e */ /* 0x000fca00000010ff */
[----:B------:R0:W-:Y:S01]  /*8890*/  @P5 STG.E.U16 desc[UR40][R4.64+0x20], R9 ;  /* 0x0000200904005986 */ /* 0x0001e2000c101528 */
[----:B------:R-:W-:Y:S05]  /*88a0*/  @!P4 BRA `(.L_x_79) ;  /* 0x000000000004c947 */ /* 0x000fea0003800000 */
[----:B------:R0:W5:Y:S02]  /*88b0*/  LDG.E.LTC128B.U16 R152, desc[UR40][R130.64+0x22] ;  /* 0x0000222882987981 */ /* 0x000164000c1e1520 */
.L_x_79:
[----:B------:R-:W-:Y:S05]  /*88c0*/  BSYNC B1 ;  /* 0x0000000000017941 */ /* 0x000fea0003800000 */
.L_x_78:
        /* <DEDUP_REMOVED lines=9> */
.L_x_81:
[----:B------:R-:W-:Y:S05]  /*8960*/  BSYNC B1 ;  /* 0x0000000000017941 */ /* 0x000fea0003800000 */
.L_x_80:
[----:B-----5:R-:W-:Y:S01]  /*8970*/  IMAD.U32 R9, R152, 0x10000, RZ ;  /* 0x0001000098097824 */ /* 0x020fe200078e00ff */
[----:B------:R-:W-:Y:S01]  /*8980*/  IADD3 R12, P4, R151, R12, RZ ;  /* 0x0000000c970c7210 */ /* 0x000fe20007f9e0ff */
[----:B------:R-:W-:Y:S01]  /*8990*/  BSSY B1, `(.L_x_82) ;  /* 0x0000009000017945 */ /* 0x000fe20003800000 */
[----:B------:R-:W-:Y:S01]  /*89a0*/  ISETP.GT.AND P2, PT, R0, 0x88, P2 ;  /* 0x000000880000780c */ /* 0x000fe20001744270 */
[----:B------:R-:W-:Y:S02]  /*89b0*/  FMUL R9, R9, R138 ;  /* 0x0000008a09097220 */ /* 0x000fe40000400000 */
[----:B------:R-:W-:Y:S02]  /*89c0*/  IMAD.X R13, R153, 0x1, R5, P4 ;  /* 0x00000001990d7824 */ /* 0x000fe400020e0605 */
[----:B------:R-:W-:-:S05]  /*89d0*/  FFMA R9, R106, R136, R9 ;  /* 0x000000886a097223 */ /* 0x000fca0000000009 */
[----:B------:R-:W-:-:S05]  /*89e0*/  F2FP.BF16.F32.PACK_AB R9, RZ, R9 ;  /* 0x00000009ff09723e */ /* 0x000fca00000010ff */
[----:B------:R0:W-:Y:S01]  /*89f0*/  @P3 STG.E.U16 desc[UR40][R12.64+0x20], R9 ;  /* 0x000020090c003986 */ /* 0x0001e2000c101528 */
[----:B------:R-:W-:Y:S05]  /*8a00*/  @!P2 BRA `(.L_x_83) ;  /* 0x000000000004a947 */ /* 0x000fea0003800000 */
[----:B------:R0:W5:Y:S02]  /*8a10*/  LDG.E.LTC128B.U16 R152, desc[UR40][R14.64+0x22] ;  /* 0x000022280e987981 */ /* 0x000164000c1e1520 */
.L_x_83:
[----:B------:R-:W-:Y:S05]  /*8a20*/  BSYNC B1 ;  /* 0x0000000000017941 */ /* 0x000fea0003800000 */
.L_x_82:
        /* <DEDUP_REMOVED lines=9> */
.L_x_85:
[----:B------:R-:W-:Y:S05]  /*8ac0*/  BSYNC B1 ;  /* 0x0000000000017941 */ /* 0x000fea0003800000 */
.L_x_84:
        /* <DEDUP_REMOVED lines=9> */
.L_x_87:
[----:B------:R-:W-:Y:S05]  /*8b60*/  BSYNC B1 ;  /* 0x0000000000017941 */ /* 0x000fea0003800000 */
.L_x_86:
        /* <DEDUP_REMOVED lines=9> */
.L_x_89:
[----:B------:R-:W-:Y:S05]  /*8c00*/  BSYNC B1 ;  /* 0x0000000000017941 */ /* 0x000fea0003800000 */
.L_x_88:
        /* <DEDUP_REMOVED lines=9> */
.L_x_91:
[----:B------:R-:W-:Y:S05]  /*8ca0*/  BSYNC B1 ;  /* 0x0000000000017941 */ /* 0x000fea0003800000 */
.L_x_90:
        /* <DEDUP_REMOVED lines=10> */
.L_x_93:
[----:B------:R-:W-:Y:S05]  /*8d50*/  BSYNC B1 ;  /* 0x0000000000017941 */ /* 0x000fea0003800000 */
.L_x_92:
        /* <DEDUP_REMOVED lines=10> */
.L_x_95:
[----:B------:R-:W-:Y:S05]  /*8e00*/  BSYNC B1 ;  /* 0x0000000000017941 */ /* 0x000fea0003800000 */
.L_x_94:
        /* <DEDUP_REMOVED lines=9> */
.L_x_97:
[----:B------:R-:W-:Y:S05]  /*8ea0*/  BSYNC B1 ;  /* 0x0000000000017941 */ /* 0x000fea0003800000 */
.L_x_96:
        /* <DEDUP_REMOVED lines=9> */
.L_x_99:
[----:B------:R-:W-:Y:S05]  /*8f40*/  BSYNC B1 ;  /* 0x0000000000017941 */ /* 0x000fea0003800000 */
.L_x_98:
        /* <DEDUP_REMOVED lines=10> */
.L_x_101:
[----:B------:R-:W-:Y:S05]  /*8ff0*/  BSYNC B1 ;  /* 0x0000000000017941 */ /* 0x000fea0003800000 */
.L_x_100:
        /* <DEDUP_REMOVED lines=10> */
.L_x_103:
[----:B------:R-:W-:Y:S05]  /*90a0*/  BSYNC B1 ;  /* 0x0000000000017941 */ /* 0x000fea0003800000 */
.L_x_102:
        /* <DEDUP_REMOVED lines=9> */
.L_x_105:
[----:B------:R-:W-:Y:S05]  /*9140*/  BSYNC B1 ;  /* 0x0000000000017941 */ /* 0x000fea0003800000 */
.L_x_104:
        /* <DEDUP_REMOVED lines=9> */
.L_x_107:
[----:B------:R-:W-:Y:S05]  /*91e0*/  BSYNC B1 ;  /* 0x0000000000017941 */ /* 0x000fea0003800000 */
.L_x_106:
        /* <DEDUP_REMOVED lines=9> */
.L_x_109:
[----:B------:R-:W-:Y:S05]  /*9280*/  BSYNC B1 ;  /* 0x0000000000017941 */ /* 0x000fea0003800000 */
.L_x_108:
        /* <DEDUP_REMOVED lines=9> */
.L_x_111:
[----:B------:R-:W-:Y:S05]  /*9320*/  BSYNC B1 ;  /* 0x0000000000017941 */ /* 0x000fea0003800000 */
.L_x_110:
        /* <DEDUP_REMOVED lines=9> */
.L_x_113:
[----:B------:R-:W-:Y:S05]  /*93c0*/  BSYNC B1 ;  /* 0x0000000000017941 */ /* 0x000fea0003800000 */
.L_x_112:
        /* <DEDUP_REMOVED lines=9> */
.L_x_115:
[----:B------:R-:W-:Y:S05]  /*9460*/  BSYNC B1 ;  /* 0x0000000000017941 */ /* 0x000fea0003800000 */
.L_x_114:
        /* <DEDUP_REMOVED lines=9> */
.L_x_117:
[----:B------:R-:W-:Y:S05]  /*9500*/  BSYNC B1 ;  /* 0x0000000000017941 */ /* 0x000fea0003800000 */
.L_x_116:
        /* <DEDUP_REMOVED lines=9> */
.L_x_119:
[----:B------:R-:W-:Y:S05]  /*95a0*/  BSYNC B1 ;  /* 0x0000000000017941 */ /* 0x000fea0003800000 */
.L_x_118:
        /* <DEDUP_REMOVED lines=9> */
.L_x_121:
[----:B------:R-:W-:Y:S05]  /*9640*/  BSYNC B1 ;  /* 0x0000000000017941 */ /* 0x000fea0003800000 */
.L_x_120:
        /* <DEDUP_REMOVED lines=9> */
.L_x_123:
[----:B------:R-:W-:Y:S05]  /*96e0*/  BSYNC B1 ;  /* 0x0000000000017941 */ /* 0x000fea0003800000 */
.L_x_122:
        /* <DEDUP_REMOVED lines=10> */
.L_x_125:
[----:B------:R-:W-:Y:S05]  /*9790*/  BSYNC B1 ;  /* 0x0000000000017941 */ /* 0x000fea0003800000 */
.L_x_124:
        /* <DEDUP_REMOVED lines=10> */
.L_x_127:
[----:B------:R-:W-:Y:S05]  /*9840*/  BSYNC B1 ;  /* 0x0000000000017941 */ /* 0x000fea0003800000 */
.L_x_126:
        /* <DEDUP_REMOVED lines=9> */
.L_x_129:
[----:B------:R-:W-:Y:S05]  /*98e0*/  BSYNC B1 ;  /* 0x0000000000017941 */ /* 0x000fea0003800000 */
.L_x_128:
        /* <DEDUP_REMOVED lines=9> */
.L_x_131:
[----:B------:R-:W-:Y:S05]  /*9980*/  BSYNC B1 ;  /* 0x0000000000017941 */ /* 0x000fea0003800000 */
.L_x_130:
        /* <DEDUP_REMOVED lines=10> */
.L_x_133:
[----:B------:R-:W-:Y:S05]  /*9a30*/  BSYNC B1 ;  /* 0x0000000000017941 */ /* 0x000fea0003800000 */
.L_x_132:
        /* <DEDUP_REMOVED lines=10> */
.L_x_135:
[----:B------:R-:W-:Y:S05]  /*9ae0*/  BSYNC B1 ;  /* 0x0000000000017941 */ /* 0x000fea0003800000 */
.L_x_134:
        /* <DEDUP_REMOVED lines=9> */
.L_x_137:
[----:B------:R-:W-:Y:S05]  /*9b80*/  BSYNC B1 ;  /* 0x0000000000017941 */ /* 0x000fea0003800000 */
.L_x_136:
        /* <DEDUP_REMOVED lines=9> */
.L_x_139:
[----:B------:R-:W-:Y:S05]  /*9c20*/  BSYNC B1 ;  /* 0x0000000000017941 */ /* 0x000fea0003800000 */
.L_x_138:
        /* <DEDUP_REMOVED lines=9> */
.L_x_141:
[----:B------:R-:W-:Y:S05]  /*9cc0*/  BSYNC B1 ;  /* 0x0000000000017941 */ /* 0x000fea0003800000 */
.L_x_140:
        /* <DEDUP_REMOVED lines=9> */
.L_x_143:
[----:B------:R-:W-:Y:S05]  /*9d60*/  BSYNC B1 ;  /* 0x0000000000017941 */ /* 0x000fea0003800000 */
.L_x_142:
        /* <DEDUP_REMOVED lines=9> */
.L_x_145:
[----:B------:R-:W-:Y:S05]  /*9e00*/  BSYNC B1 ;  /* 0x0000000000017941 */ /* 0x000fea0003800000 */
.L_x_144:
        /* <DEDUP_REMOVED lines=9> */
.L_x_147:
[----:B------:R-:W-:Y:S05]  /*9ea0*/  BSYNC B1 ;  /* 0x0000000000017941 */ /* 0x000fea0003800000 */
.L_x_146:
        /* <DEDUP_REMOVED lines=9> */
.L_x_149:
[----:B------:R-:W-:Y:S05]  /*9f40*/  BSYNC B1 ;  /* 0x0000000000017941 */ /* 0x000fea0003800000 */
.L_x_148:
        /* <DEDUP_REMOVED lines=9> */
.L_x_151:
[----:B------:R-:W-:Y:S05]  /*9fe0*/  BSYNC B1 ;  /* 0x0000000000017941 */ /* 0x000fea0003800000 */
.L_x_150:
        /* <DEDUP_REMOVED lines=9> */
.L_x_153:
[----:B------:R-:W-:Y:S05]  /*a080*/  BSYNC B1 ;  /* 0x0000000000017941 */ /* 0x000fea0003800000 */
.L_x_152:
        /* <DEDUP_REMOVED lines=9> */
.L_x_155:
[----:B------:R-:W-:Y:S05]  /*a120*/  BSYNC B1 ;  /* 0x0000000000017941 */ /* 0x000fea0003800000 */
.L_x_154:
        /* <DEDUP_REMOVED lines=10> */
.L_x_157:
[----:B------:R-:W-:Y:S05]  /*a1d0*/  BSYNC B1 ;  /* 0x0000000000017941 */ /* 0x000fea0003800000 */
.L_x_156:
        /* <DEDUP_REMOVED lines=10> */
.L_x_159:
[----:B------:R-:W-:Y:S05]  /*a280*/  BSYNC B1 ;  /* 0x0000000000017941 */ /* 0x000fea0003800000 */
.L_x_158:
        /* <DEDUP_REMOVED lines=9> */
.L_x_161:
[----:B------:R-:W-:Y:S05]  /*a320*/  BSYNC B1 ;  /* 0x0000000000017941 */ /* 0x000fea0003800000 */
.L_x_160:
        /* <DEDUP_REMOVED lines=9> */
.L_x_163:
[----:B------:R-:W-:Y:S05]  /*a3c0*/  BSYNC B1 ;  /* 0x0000000000017941 */ /* 0x000fea0003800000 */
.L_x_162:
        /* <DEDUP_REMOVED lines=10> */
.L_x_165:
[----:B------:R-:W-:Y:S05]  /*a470*/  BSYNC B1 ;  /* 0x0000000000017941 */ /* 0x000fea0003800000 */
.L_x_164:
        /* <DEDUP_REMOVED lines=10> */
.L_x_167:
[----:B------:R-:W-:Y:S05]  /*a520*/  BSYNC B1 ;  /* 0x0000000000017941 */ /* 0x000fea0003800000 */
.L_x_166:
        /* <DEDUP_REMOVED lines=9> */
.L_x_169:
[----:B------:R-:W-:Y:S05]  /*a5c0*/  BSYNC B1 ;  /* 0x0000000000017941 */ /* 0x000fea0003800000 */
.L_x_168:
        /* <DEDUP_REMOVED lines=9> */
.L_x_171:
[----:B------:R-:W-:Y:S05]  /*a660*/  BSYNC B1 ;  /* 0x0000000000017941 */ /* 0x000fea0003800000 */
.L_x_170:
        /* <DEDUP_REMOVED lines=9> */
.L_x_173:
[----:B------:R-:W-:Y:S05]  /*a700*/  BSYNC B1 ;  /* 0x0000000000017941 */ /* 0x000fea0003800000 */
.L_x_172:
        /* <DEDUP_REMOVED lines=9> */
.L_x_175:
[----:B------:R-:W-:Y:S05]  /*a7a0*/  BSYNC B1 ;  /* 0x0000000000017941 */ /* 0x000fea0003800000 */
.L_x_174:
        /* <DEDUP_REMOVED lines=9> */
.L_x_177:
[----:B------:R-:W-:Y:S05]  /*a840*/  BSYNC B1 ;  /* 0x0000000000017941 */ /* 0x000fea0003800000 */
.L_x_176:
        /* <DEDUP_REMOVED lines=9> */
.L_x_179:
[----:B------:R-:W-:Y:S05]  /*a8e0*/  BSYNC B1 ;  /* 0x0000000000017941 */ /* 0x000fea0003800000 */
.L_x_178:
        /* <DEDUP_REMOVED lines=9> */
.L_x_181:
[----:B------:R-:W-:Y:S05]  /*a980*/  BSYNC B1 ;  /* 0x0000000000017941 */ /* 0x000fea0003800000 */
.L_x_180:
        /* <DEDUP_REMOVED lines=9> */
.L_x_183:
[----:B------:R-:W-:Y:S05]  /*aa20*/  BSYNC B1 ;  /* 0x0000000000017941 */ /* 0x000fea0003800000 */
.L_x_182:
        /* <DEDUP_REMOVED lines=9> */
.L_x_185:
[----:B------:R-:W-:Y:S05]  /*aac0*/  BSYNC B1 ;  /* 0x0000000000017941 */ /* 0x000fea0003800000 */
.L_x_184:
        /* <DEDUP_REMOVED lines=9> */
.L_x_187:
[----:B------:R-:W-:Y:S05]  /*ab60*/  BSYNC B1 ;  /* 0x0000000000017941 */ /* 0x000fea0003800000 */
.L_x_186:
        /* <DEDUP_REMOVED lines=10> */
.L_x_189:
[----:B------:R-:W-:Y:S05]  /*ac10*/  BSYNC B1 ;  /* 0x0000000000017941 */ /* 0x000fea0003800000 */
.L_x_188:
        /* <DEDUP_REMOVED lines=10> */
.L_x_191:
[----:B------:R-:W-:Y:S05]  /*acc0*/  BSYNC B1 ;  /* 0x0000000000017941 */ /* 0x000fea0003800000 */
.L_x_190:
        /* <DEDUP_REMOVED lines=9> */
.L_x_193:
[----:B------:R-:W-:Y:S05]  /*ad60*/  BSYNC B1 ;  /* 0x0000000000017941 */ /* 0x000fea0003800000 */
.L_x_192:
        /* <DEDUP_REMOVED lines=9> */
.L_x_195:
[----:B------:R-:W-:Y:S05]  /*ae00*/  BSYNC B1 ;  /* 0x0000000000017941 */ /* 0x000fea0003800000 */
.L_x_194:
        /* <DEDUP_REMOVED lines=10> */
.L_x_197:
[----:B------:R-:W-:Y:S05]  /*aeb0*/  BSYNC B1 ;  /* 0x0000000000017941 */ /* 0x000fea0003800000 */
.L_x_196:
        /* <DEDUP_REMOVED lines=10> */
.L_x_199:
[----:B------:R-:W-:Y:S05]  /*af60*/  BSYNC B1 ;  /* 0x0000000000017941 */ /* 0x000fea0003800000 */
.L_x_198:
        /* <DEDUP_REMOVED lines=9> */
.L_x_201:
[----:B------:R-:W-:Y:S05]  /*b000*/  BSYNC B1 ;  /* 0x0000000000017941 */ /* 0x000fea0003800000 */
.L_x_200:
        /* <DEDUP_REMOVED lines=9> */
.L_x_203:
[----:B------:R-:W-:Y:S05]  /*b0a0*/  BSYNC B1 ;  /* 0x0000000000017941 */ /* 0x000fea0003800000 */
.L_x_202:
        /* <DEDUP_REMOVED lines=9> */
.L_x_205:
[----:B------:R-:W-:Y:S05]  /*b140*/  BSYNC B1 ;  /* 0x0000000000017941 */ /* 0x000fea0003800000 */
.L_x_204:
        /* <DEDUP_REMOVED lines=9> */
.L_x_207:
[----:B------:R-:W-:Y:S05]  /*b1e0*/  BSYNC B1 ;  /* 0x0000000000017941 */ /* 0x000fea0003800000 */
.L_x_206:
        /* <DEDUP_REMOVED lines=9> */
.L_x_209:
[----:B------:R-:W-:Y:S05]  /*b280*/  BSYNC B1 ;  /* 0x0000000000017941 */ /* 0x000fea0003800000 */
.L_x_208:
        /* <DEDUP_REMOVED lines=9> */
.L_x_211:
[----:B------:R-:W-:Y:S05]  /*b320*/  BSYNC B1 ;  /* 0x0000000000017941 */ /* 0x000fea0003800000 */
.L_x_210:
        /* <DEDUP_REMOVED lines=9> */
.L_x_213:
[----:B------:R-:W-:Y:S05]  /*b3c0*/  BSYNC B1 ;  /* 0x0000000000017941 */ /* 0x000fea0003800000 */
.L_x_212:
        /* <DEDUP_REMOVED lines=9> */
.L_x_215:
[----:B------:R-:W-:Y:S05]  /*b460*/  BSYNC B1 ;  /* 0x0000000000017941 */ /* 0x000fea0003800000 */
.L_x_214:
        /* <DEDUP_REMOVED lines=9> */
.L_x_217:
[----:B------:R-:W-:Y:S05]  /*b500*/  BSYNC B1 ;  /* 0x0000000000017941 */ /* 0x000fea0003800000 */
.L_x_216:
        /* <DEDUP_REMOVED lines=9> */
.L_x_219:
[----:B------:R-:W-:Y:S05]  /*b5a0*/  BSYNC B1 ;  /* 0x0000000000017941 */ /* 0x000fea0003800000 */
.L_x_218:
        /* <DEDUP_REMOVED lines=10> */
.L_x_221:
[----:B------:R-:W-:Y:S05]  /*b650*/  BSYNC B1 ;  /* 0x0000000000017941 */ /* 0x000fea0003800000 */
.L_x_220:
        /* <DEDUP_REMOVED lines=10> */
.L_x_223:
[----:B------:R-:W-:Y:S05]  /*b700*/  BSYNC B1 ;  /* 0x0000000000017941 */ /* 0x000fea0003800000 */
.L_x_222:
        /* <DEDUP_REMOVED lines=9> */
.L_x_225:
[----:B------:R-:W-:Y:S05]  /*b7a0*/  BSYNC B1 ;  /* 0x0000000000017941 */ /* 0x000fea0003800000 */
.L_x_224:
        /* <DEDUP_REMOVED lines=9> */
.L_x_227:
[----:B------:R-:W-:Y:S05]  /*b840*/  BSYNC B1 ;  /* 0x0000000000017941 */ /* 0x000fea0003800000 */
.L_x_226:
        /* <DEDUP_REMOVED lines=10> */
.L_x_229:
[----:B------:R-:W-:Y:S05]  /*b8f0*/  BSYNC B1 ;  /* 0x0000000000017941 */ /* 0x000fea0003800000 */
.L_x_228:
        /* <DEDUP_REMOVED lines=10> */
.L_x_231:
[----:B------:R-:W-:Y:S05]  /*b9a0*/  BSYNC B1 ;  /* 0x0000000000017941 */ /* 0x000fea0003800000 */
.L_x_230:
[----:B-----5:R-:W-:Y:S01]  /*b9b0*/  IMAD.U32 R3, R152, 0x10000, RZ ;  /* 0x0001000098037824 */ /* 0x020fe200078e00ff */
[----:B------:R-:W-:Y:S01]  /*b9c0*/  ISETP.GT.AND P5, PT, R0, 0x8, P1 ;  /* 0x000000080000780c */ /* 0x000fe20000fa4270 */
[----:B------:R-:W-:Y:S02]  /*b9d0*/  BSSY B1, `(.L_x_232) ;  /* 0x0000007000017945 */ /* 0x000fe40003800000 */
[----:B01-3--:R-:W-:-:S04]  /*b9e0*/  FMUL R10, R3, R138 ;  /* 0x0000008a030a7220 */ /* 0x00bfc80000400000 */
[----:B------:R-:W-:-:S05]  /*b9f0*/  FFMA R10, R37, R136, R10 ;  /* 0x00000088250a7223 */ /* 0x000fca000000000a */
[----:B------:R-:W-:-:S05]  /*ba00*/  F2FP.BF16.F32.PACK_AB R10, RZ, R10 ;  /* 0x0000000aff0a723e */ /* 0x000fca00000010ff */
[----:B------:R0:W-:Y:S01]  /*ba10*/  @P4 STG.E.U16 desc[UR40][R6.64+0xd2], R10 ;  /* 0x0000d20a06004986 */ /* 0x0001e2000c101528 */
[----:B------:R-:W-:Y:S05]  /*ba20*/  @!P5 BRA `(.L_x_233) ;  /* 0x000000000004d947 */ /* 0x000fea0003800000 */
[----:B------:R1:W5:Y:S02]  /*ba30*/  LDG.E.LTC128B.U16 R152, desc[UR40][R20.64+0xd0] ;  /* 0x0000d02814987981 */ /* 0x000364000c1e1520 */
.L_x_233:
[----:B------:R-:W-:Y:S05]  /*ba40*/  BSYNC B1 ;  /* 0x0000000000017941 */ /* 0x000fea0003800000 */
.L_x_232:
        /* <DEDUP_REMOVED lines=9> */
.L_x_235:
[----:B------:R-:W-:Y:S05]  /*bae0*/  BSYNC B1 ;  /* 0x0000000000017941 */ /* 0x000fea0003800000 */
.L_x_234:
[----:B---3-5:R-:W-:Y:S01]  /*baf0*/  IMAD.U32 R3, R152, 0x10000, RZ ;  /* 0x0001000098037824 */ /* 0x028fe200078e00ff */
[----:B------:R-:W-:Y:S01]  /*bb00*/  ISETP.GT.AND P5, PT, R0, 0x80, P3 ;  /* 0x000000800000780c */ /* 0x000fe20001fa4270 */
[----:B------:R-:W-:Y:S02]  /*bb10*/  BSSY B1, `(.L_x_236) ;  /* 0x0000007000017945 */ /* 0x000fe40003800000 */
[----:B0-----:R-:W-:-:S04]  /*bb20*/  FMUL R6, R3, R138 ;  /* 0x0000008a03067220 */ /* 0x001fc80000400000 */
[----:B------:R-:W-:-:S05]  /*bb30*/  FFMA R6, R39, R136, R6 ;  /* 0x0000008827067223 */ /* 0x000fca0000000006 */
[----:B------:R-:W-:-:S05]  /*bb40*/  F2FP.BF16.F32.PACK_AB R6, RZ, R6 ;  /* 0x00000006ff06723e */ /* 0x000fca00000010ff */
[----:B------:R0:W-:Y:S01]  /*bb50*/  @P4 STG.E.U16 desc[UR40][R128.64+0xd2], R6 ;  /* 0x0000d20680004986 */ /* 0x0001e2000c101528 */
[----:B------:R-:W-:Y:S05]  /*bb60*/  @!P5 BRA `(.L_x_237) ;  /* 0x000000000004d947 */ /* 0x000fea0003800000 */
[----:B------:R3:W5:Y:S02]  /*bb70*/  LDG.E.LTC128B.U16 R152, desc[UR40][R130.64+0xc0] ;  /* 0x0000c02882987981 */ /* 0x000764000c1e1520 */
.L_x_237:
[----:B------:R-:W-:Y:S05]  /*bb80*/  BSYNC B1 ;  /* 0x0000000000017941 */ /* 0x000fea0003800000 */
.L_x_236:
        /* <DEDUP_REMOVED lines=9> */
.L_x_239:
[----:B------:R-:W-:Y:S05]  /*bc20*/  BSYNC B1 ;  /* 0x0000000000017941 */ /* 0x000fea0003800000 */
.L_x_238:
        /* <DEDUP_REMOVED lines=9> */
.L_x_241:
[----:B------:R-:W-:Y:S05]  /*bcc0*/  BSYNC B1 ;  /* 0x0000000000017941 */ /* 0x000fea0003800000 */
.L_x_240:
        /* <DEDUP_REMOVED lines=9> */
.L_x_243:
[----:B------:R-:W-:Y:S05]  /*bd60*/  BSYNC B1 ;  /* 0x0000000000017941 */ /* 0x000fea0003800000 */
.L_x_242:
        /* <DEDUP_REMOVED lines=9> */
.L_x_245:
[----:B------:R-:W-:Y:S05]  /*be00*/  BSYNC B1 ;  /* 0x0000000000017941 */ /* 0x000fea0003800000 */
.L_x_244:
        /* <DEDUP_REMOVED lines=9> */
.L_x_247:
[----:B------:R-:W-:Y:S05]  /*bea0*/  BSYNC B1 ;  /* 0x0000000000017941 */ /* 0x000fea0003800000 */
.L_x_246:
        /* <DEDUP_REMOVED lines=9> */
.L_x_249:
[----:B------:R-:W-:Y:S05]  /*bf40*/  BSYNC B1 ;  /* 0x0000000000017941 */ /* 0x000fea0003800000 */
.L_x_248:
        /* <DEDUP_REMOVED lines=9> */
.L_x_251:
[----:B------:R-:W-:Y:S05]  /*bfe0*/  BSYNC B1 ;  /* 0x0000000000017941 */ /* 0x000fea0003800000 */
.L_x_250:
[----:B------:R-:W-:Y:S05]  /*bff0*/  @!P0 BRA `(.L_x_252) ;  /* 0x0000001c00e08947 */ /* 0x000fea0003800000 */
[----:B0----5:R-:W-:-:S04]  /*c000*/  IMAD.U32 R3, R152, 0x10000, RZ ;  /* 0x0001000098037824 */ /* 0x021fc800078e00ff */
[----:B------:R-:W-:-:S04]  /*c010*/  FMUL R0, R3, R138 ;  /* 0x0000008a03007220 */ /* 0x000fc80000400000 */
[----:B------:R-:W-:-:S05]  /*c020*/  FFMA R0, R31, R136, R0 ;  /* 0x000000881f007223 */ /* 0x000fca0000000000 */
[----:B------:R-:W-:-:S05]  /*c030*/  F2FP.BF16.F32.PACK_AB R0, RZ, R0 ;  /* 0x00000000ff00723e */ /* 0x000fca00000010ff */
[----:B------:R0:W-:Y:S01]  /*c040*/  STG.E.U16 desc[UR40][R12.64+0xd2], R0 ;  /* 0x0000d2000c007986 */ /* 0x0001e2000c101528 */
[----:B------:R-:W-:Y:S05]  /*c050*/  BRA `(.L_x_252) ;  /* 0x0000001c00c87947 */ /* 0x000fea0003800000 */
.L_x_33:
[----:B------:R-:W-:Y:S01]  /*c060*/  ULDC.64 UR4, c[0x0][0x5c0] ;  /* 0x0001700000047ab9 */ /* 0x000fe20000000a00 */
[-C--:B------:R-:W-:Y:S01]  /*c070*/  FMUL R128, R128, R136.reuse ;  /* 0x0000008880807220 */ /* 0x080fe20000400000 */
[----:B------:R-:W-:Y:S01]  /*c080*/  LEA R6, P2, R146, UR4, 0x1 ;  /* 0x0000000492067c11 */ /* 0x000fe2000f8408ff */
[----:B------:R-:W-:Y:S01]  /*c090*/  IMAD.SHL.U32 R137, R4, 0x10, RZ ;  /* 0x0000001004897824 */ /* 0x000fe200078e00ff */
[----:B------:R-:W-:Y:S01]  /*c0a0*/  ISETP.GT.AND P3, PT, R3, 0x1, PT ;  /* 0x000000010300780c */ /* 0x000fe20003f64270 */
[----:B------:R-:W-:Y:S01]  /*c0b0*/  FMUL R129, R129, R136 ;  /* 0x0000008881817220 */ /* 0x000fe20000400000 */
[----:B------:R-:W-:Y:S01]  /*c0c0*/  F2FP.BF16.F32.PACK_AB R128, RZ, R128 ;  /* 0x00000080ff80723e */ /* 0x000fe200000010ff */
[-C--:B------:R-:W-:Y:S01]  /*c0d0*/  FMUL R131, R131, R136.reuse ;  /* 0x0000008883837220 */ /* 0x080fe20000400000 */
[----:B------:R-:W-:Y:S01]  /*c0e0*/  LEA.HI.X R7, R146, UR5, R153, 0x1, P2 ;  /* 0x0000000592077c11 */ /* 0x000fe200090f0c99 */
[-C--:B------:R-:W-:Y:S01]  /*c0f0*/  FMUL R130, R130, R136.reuse ;  /* 0x0000008882827220 */ /* 0x080fe20000400000 */
[----:B------:R-:W-:Y:S01]  /*c100*/  ISETP.GT.AND P2, PT, R0, RZ, P3 ;  /* 0x000000ff0000720c */ /* 0x000fe20001f44270 */
[-C--:B------:R-:W-:Y:S01]  /*c110*/  FMUL R133, R133, R136.reuse ;  /* 0x0000008885857220 */ /* 0x080fe20000400000 */
[----:B------:R-:W-:Y:S01]  /*c120*/  SHF.L.U64.HI R9, R4, 0x4, R5 ;  /* 0x0000000404097819 */ /* 0x000fe20000010205 */
[----:B------:R-:W-:Y:S01]  /*c130*/  @P1 STG.E.U16 desc[UR40][R6.64], R128 ;  /* 0x0000008006001986 */ /* 0x000fe2000c101528 */
[----:B------:R-:W-:Y:S01]  /*c140*/  ISETP.GT.AND P1, PT, R0, 0x8, P3 ;  /* 0x000000080000780c */ /* 0x000fe20001f24270 */
[----:B------:R-:W-:Y:S01]  /*c150*/  FMUL R132, R132, R136 ;  /* 0x0000008884847220 */ /* 0x000fe20000400000 */
[----:B------:R-:W-:Y:S01]  /*c160*/  IADD3 R10, P4, R137, R6, RZ ;  /* 0x00000006890a7210 */ /* 0x000fe20007f9e0ff */
[-C--:B------:R-:W-:Y:S01]  /*c170*/  FMUL R135, R135, R136.reuse ;  /* 0x0000008887877220 */ /* 0x080fe20000400000 */
[----:B------:R-:W-:Y:S01]  /*c180*/  F2FP.BF16.F32.PACK_AB R129, RZ, R129 ;  /* 0x00000081ff81723e */ /* 0x000fe200000010ff */
[----:B------:R-:W-:Y:S01]  /*c190*/  FMUL R134, R134, R136 ;  /* 0x0000008886867220 */ /* 0x000fe20000400000 */
[----:B------:R-:W-:Y:S01]  /*c1a0*/  F2FP.BF16.F32.PACK_AB R131, RZ, R131 ;  /* 0x00000083ff83723e */ /* 0x000fe200000010ff */
[----:B------:R-:W-:Y:S01]  /*c1b0*/  IMAD.X R11, R9, 0x1, R7, P4 ;  /* 0x00000001090b7824 */ /* 0x000fe200020e0607 */
[----:B------:R-:W-:Y:S01]  /*c1c0*/  ISETP.GT.AND P5, PT, R0, 0x8, P0 ;  /* 0x000000080000780c */ /* 0x000fe200007a4270 */
[----:B------:R-:W-:Y:S01]  /*c1d0*/  @P2 STG.E.U16 desc[UR40][R6.64+0x2], R129 ;  /* 0x0000028106002986 */ /* 0x000fe2000c101528 */
[----:B------:R-:W-:Y:S01]  /*c1e0*/  F2FP.BF16.F32.PACK_AB R130, RZ, R130 ;  /* 0x00000082ff82723e */ /* 0x000fe200000010ff */
[----:B------:R-:W-:Y:S01]  /*c1f0*/  FMUL R120, R120, R136 ;  /* 0x0000008878787220 */ /* 0x000fe20000400000 */
[C---:B------:R-:W-:Y:S01]  /*c200*/  ISETP.GT.AND P2, PT, R3.reuse, 0x8, PT ;  /* 0x000000080300780c */ /* 0x040fe20003f44270 */
[----:B------:R-:W-:Y:S01]  /*c210*/  @P1 STG.E.U16 desc[UR40][R10.64+0x2], R131 ;  /* 0x000002830a001986 */ /* 0x000fe2000c101528 */
[----:B------:R-:W-:Y:S01]  /*c220*/  ISETP.GT.AND P1, PT, R3, 0x9, PT ;  /* 0x000000090300780c */ /* 0x000fe20003f24270 */
[----:B------:R-:W-:Y:S01]  /*c230*/  IMAD R5, R5, 0xf0, RZ ;  /* 0x000000f005057824 */ /* 0x000fe200078e02ff */
[----:B------:R-:W-:Y:S01]  /*c240*/  F2FP.BF16.F32.PACK_AB R133, RZ, R133 ;  /* 0x00000085ff85723e */ /* 0x000fe200000010ff */
[----:B------:R-:W-:Y:S01]  /*c250*/  IMAD.WIDE.U32 R12, R4, 0xf0, R10 ;  /* 0x000000f0040c7825 */ /* 0x000fe200078e000a */
[----:B------:R-:W-:-:S03]  /*c260*/  ISETP.GT.AND P4, PT, R0, RZ, P1 ;  /* 0x000000ff0000720c */ /* 0x000fc60000f84270 */
[----:B------:R-:W-:Y:S01]  /*c270*/  FMUL R121, R121, R136 ;  /* 0x0000008879797220 */ /* 0x000fe20000400000 */
[----:B------:R-:W-:Y:S01]  /*c280*/  F2FP.BF16.F32.PACK_AB R132, RZ, R132 ;  /* 0x00000084ff84723e */ /* 0x000fe200000010ff */
[----:B------:R-:W-:Y:S01]  /*c290*/  @P5 STG.E.U16 desc[UR40][R10.64], R130 ;  /* 0x000000820a005986 */ /* 0x000fe2000c101528 */
[----:B------:R-:W-:Y:S01]  /*c2a0*/  ISETP.GT.AND P5, PT, R0, RZ, P2 ;  /* 0x000000ff0000720c */ /* 0x000fe200017a4270 */
[----:B------:R-:W-:Y:S01]  /*c2b0*/  IMAD.IADD R13, R5, 0x1, R13 ;  /* 0x00000001050d7824 */ /* 0x000fe200078e020d */
[----:B------:R-:W-:Y:S01]  /*c2c0*/  F2FP.BF16.F32.PACK_AB R135, RZ, R135 ;  /* 0x00000087ff87723e */ /* 0x000fe200000010ff */
[----:B------:R-:W-:Y:S01]  /*c2d0*/  FMUL R122, R122, R136 ;  /* 0x000000887a7a7220 */ /* 0x000fe20000400000 */
[----:B------:R-:W-:Y:S01]  /*c2e0*/  F2FP.BF16.F32.PACK_AB R134, RZ, R134 ;  /* 0x00000086ff86723e */ /* 0x000fe200000010ff */
[----:B------:R-:W-:Y:S01]  /*c2f0*/  FMUL R123, R123, R136 ;  /* 0x000000887b7b7220 */ /* 0x000fe20000400000 */
[----:B------:R-:W-:Y:S01]  /*c300*/  F2FP.BF16.F32.PACK_AB R120, RZ, R120 ;  /* 0x00000078ff78723e */ /* 0x000fe200000010ff */
[-C--:B------:R-:W-:Y:S01]  /*c310*/  FMUL R124, R124, R136.reuse ;  /* 0x000000887c7c7220 */ /* 0x080fe20000400000 */
[----:B------:R-:W-:Y:S01]  /*c320*/  F2FP.BF16.F32.PACK_AB R121, RZ, R121 ;  /* 0x00000079ff79723e */ /* 0x000fe200000010ff */
[----:B------:R-:W-:Y:S01]  /*c330*/  @P4 STG.E.U16 desc[UR40][R6.64+0x12], R133 ;  /* 0x0000128506004986 */ /* 0x000fe2000c101528 */
[C---:B------:R-:W-:Y:S01]  /*c340*/  ISETP.GT.AND P4, PT, R0.reuse, 0x8, P1 ;  /* 0x000000080000780c */ /* 0x040fe20000f84270 */
[----:B------:R-:W-:Y:S01]  /*c350*/  FMUL R125, R125, R136 ;  /* 0x000000887d7d7220 */ /* 0x000fe20000400000 */
[----:B------:R-:W-:Y:S01]  /*c360*/  F2FP.BF16.F32.PACK_AB R122, RZ, R122 ;  /* 0x0000007aff7a723e */ /* 0x000fe200000010ff */
[----:B------:R-:W-:Y:S01]  /*c370*/  @P5 STG.E.U16 desc[UR40][R6.64+0x10], R132 ;  /* 0x0000108406005986 */ /* 0x000fe2000c101528 */
[----:B------:R-:W-:Y:S01]  /*c380*/  ISETP.GT.AND P5, PT, R0, 0x8, P2 ;  /* 0x000000080000780c */ /* 0x000fe200017a4270 */
[-C--:B------:R-:W-:Y:S01]  /*c390*/  FMUL R126, R126, R136.reuse ;  /* 0x000000887e7e7220 */ /* 0x080fe20000400000 */
[----:B------:R-:W-:Y:S01]  /*c3a0*/  F2FP.BF16.F32.PACK_AB R123, RZ, R123 ;  /* 0x0000007bff7b723e */ /* 0x000fe200000010ff */
[----:B------:R-:W-:Y:S01]  /*c3b0*/  FMUL R127, R127, R136 ;  /* 0x000000887f7f7220 */ /* 0x000fe20000400000 */
[----:B------:R-:W-:Y:S01]  /*c3c0*/  F2FP.BF16.F32.PACK_AB R124, RZ, R124 ;  /* 0x0000007cff7c723e */ /* 0x000fe200000010ff */
[-C--:B------:R-:W-:Y:S01]  /*c3d0*/  FMUL R113, R113, R136.reuse ;  /* 0x0000008871717220 */ /* 0x080fe20000400000 */
[----:B------:R-:W-:Y:S01]  /*c3e0*/  F2FP.BF16.F32.PACK_AB R125, RZ, R125 ;  /* 0x0000007dff7d723e */ /* 0x000fe200000010ff */
[----:B------:R-:W-:Y:S01]  /*c3f0*/  FMUL R112, R112, R136 ;  /* 0x0000008870707220 */ /* 0x000fe20000400000 */
[----:B------:R-:W-:Y:S01]  /*c400*/  F2FP.BF16.F32.PACK_AB R126, RZ, R126 ;  /* 0x0000007eff7e723e */ /* 0x000fe200000010ff */
[----:B------:R-:W-:Y:S01]  /*c410*/  @P4 STG.E.U16 desc[UR40][R10.64+0x12], R135 ;  /* 0x000012870a004986 */ /* 0x000fe2000c101528 */
[----:B------:R-:W-:Y:S01]  /*c420*/  ISETP.GT.AND P4, PT, R0, 0x80, P0 ;  /* 0x000000800000780c */ /* 0x000fe20000784270 */
[-C--:B------:R-:W-:Y:S01]  /*c430*/  FMUL R114, R114, R136.reuse ;  /* 0x0000008872727220 */ /* 0x080fe20000400000 */
[C---:B------:R-:W-:Y:S01]  /*c440*/  ISETP.GT.AND P0, PT, R0.reuse, 0x88, P0 ;  /* 0x000000880000780c */ /* 0x040fe20000704270 */
[----:B------:R-:W-:Y:S01]  /*c450*/  @P5 STG.E.U16 desc[UR40][R10.64+0x10], R134 ;  /* 0x000010860a005986 */ /* 0x000fe2000c101528 */
[C---:B------:R-:W-:Y:S01]  /*c460*/  ISETP.GT.AND P5, PT, R0.reuse, 0x80, P3 ;  /* 0x000000800000780c */ /* 0x040fe20001fa4270 */
[-C--:B------:R-:W-:Y:S01]  /*c470*/  FMUL R115, R115, R136.reuse ;  /* 0x0000008873737220 */ /* 0x080fe20000400000 */
[----:B------:R-:W-:Y:S01]  /*c480*/  ISETP.GT.AND P3, PT, R0, 0x88, P3 ;  /* 0x000000880000780c */ /* 0x000fe20001f64270 */
[-C--:B------:R-:W-:Y:S01]  /*c490*/  FMUL R116, R116, R136.reuse ;  /* 0x0000008874747220 */ /* 0x080fe20000400000 */
[----:B------:R-:W-:Y:S01]  /*c4a0*/  F2FP.BF16.F32.PACK_AB R127, RZ, R127 ;  /* 0x0000007fff7f723e */ /* 0x000fe200000010ff */
[-C--:B------:R-:W-:Y:S01]  /*c4b0*/  FMUL R117, R117, R136.reuse ;  /* 0x0000008875757220 */ /* 0x080fe20000400000 */
[----:B------:R-:W-:Y:S01]  /*c4c0*/  F2FP.BF16.F32.PACK_AB R113, RZ, R113 ;  /* 0x00000071ff71723e */ /* 0x000fe200000010ff */
[----:B------:R-:W-:Y:S01]  /*c4d0*/  FMUL R118, R118, R136 ;  /* 0x0000008876767220 */ /* 0x000fe20000400000 */
[----:B------:R-:W-:Y:S01]  /*c4e0*/  F2FP.BF16.F32.PACK_AB R112, RZ, R112 ;  /* 0x00000070ff70723e */ /* 0x000fe200000010ff */
[----:B------:R0:W-:Y:S01]  /*c4f0*/  @P4 STG.E.U16 desc[UR40][R12.64], R120 ;  /* 0x000000780c004986 */ /* 0x0001e2000c101528 */
[----:B------:R-:W-:Y:S01]  /*c500*/  IADD3 R14, P4, R137, R12, RZ ;  /* 0x0000000c890e7210 */ /* 0x000fe20007f9e0ff */
[----:B------:R-:W-:Y:S01]  /*c510*/  FMUL R119, R119, R136 ;  /* 0x0000008877777220 */ /* 0x000fe20000400000 */
[----:B------:R-:W-:Y:S01]  /*c520*/  F2FP.BF16.F32.PACK_AB R114, RZ, R114 ;  /* 0x00000072ff72723e */ /* 0x000fe200000010ff */
[----:B------:R1:W-:Y:S01]  /*c530*/  @P5 STG.E.U16 desc[UR40][R12.64+0x2], R121 ;  /* 0x000002790c005986 */ /* 0x0003e2000c101528 */
[C---:B------:R-:W-:Y:S01]  /*c540*/  ISETP.GT.AND P5, PT, R0.reuse, 0x80, P2 ;  /* 0x000000800000780c */ /* 0x040fe200017a4270 */
[--C-:B------:R-:W-:Y:S01]  /*c550*/  IMAD.X R15, R9, 0x1, R13.reuse, P4 ;  /* 0x00000001090f7824 */ /* 0x100fe200020e060d */
[----:B------:R-:W-:Y:S01]  /*c560*/  ISETP.GT.AND P4, PT, R0, 0x80, P1 ;  /* 0x000000800000780c */ /* 0x000fe20000f84270 */
[-C--:B------:R-:W-:Y:S01]  /*c570*/  FMUL R104, R104, R136.reuse ;  /* 0x0000008868687220 */ /* 0x080fe20000400000 */
[----:B------:R-:W-:Y:S01]  /*c580*/  ISETP.GT.AND P1, PT, R0, 0x88, P1 ;  /* 0x000000880000780c */ /* 0x000fe20000f24270 */
[-C--:B------:R-:W-:Y:S01]  /*c590*/  FMUL R105, R105, R136.reuse ;  /* 0x0000008869697220 */ /* 0x080fe20000400000 */
[----:B------:R-:W-:Y:S01]  /*c5a0*/  @P0 STG.E.U16 desc[UR40][R14.64], R122 ;  /* 0x0000007a0e000986 */ /* 0x000fe2000c101528 */
[----:B------:R-:W-:Y:S01]  /*c5b0*/  ISETP.GT.AND P0, PT, R3, 0x11, PT ;  /* 0x000000110300780c */ /* 0x000fe20003f04270 */
[-C--:B------:R-:W-:Y:S01]  /*c5c0*/  FMUL R106, R106, R136.reuse ;  /* 0x000000886a6a7220 */ /* 0x080fe20000400000 */
[----:B------:R-:W-:Y:S01]  /*c5d0*/  F2FP.BF16.F32.PACK_AB R115, RZ, R115 ;  /* 0x00000073ff73723e */ /* 0x000fe200000010ff */
[----:B------:R-:W-:Y:S01]  /*c5e0*/  FMUL R107, R107, R136 ;  /* 0x000000886b6b7220 */ /* 0x000fe20000400000 */
[----:B------:R-:W-:Y:S01]  /*c5f0*/  F2FP.BF16.F32.PACK_AB R116, RZ, R116 ;  /* 0x00000074ff74723e */ /* 0x000fe200000010ff */
[----:B------:R-:W-:Y:S01]  /*c600*/  FMUL R108, R108, R136 ;  /* 0x000000886c6c7220 */ /* 0x000fe20000400000 */
[--C-:B------:R-:W-:Y:S01]  /*c610*/  @P5 IMAD.MOV.U32 R20, RZ, RZ, R12.reuse ;  /* 0x000000ffff145224 */ /* 0x100fe200078e000c */
[----:B------:R-:W-:Y:S01]  /*c620*/  F2FP.BF16.F32.PACK_AB R117, RZ, R117 ;  /* 0x00000075ff75723e */ /* 0x000fe200000010ff */
[--C-:B------:R-:W-:Y:S01]  /*c630*/  @P5 IMAD.MOV.U32 R21, RZ, RZ, R13.reuse ;  /* 0x000000ffff155224 */ /* 0x100fe200078e000d */
[----:B------:R-:W-:Y:S01]  /*c640*/  F2FP.BF16.F32.PACK_AB R118, RZ, R118 ;  /* 0x00000076ff76723e */ /* 0x000fe200000010ff */
[----:B0-----:R-:W-:Y:S01]  /*c650*/  @P4 IMAD.MOV.U32 R120, RZ, RZ, R12 ;  /* 0x000000ffff784224 */ /* 0x001fe200078e000c */
[----:B------:R-:W-:Y:S01]  /*c660*/  F2FP.BF16.F32.PACK_AB R119, RZ, R119 ;  /* 0x00000077ff77723e */ /* 0x000fe200000010ff */
[----:B-1----:R-:W-:Y:S01]  /*c670*/  @P4 IMAD.MOV.U32 R121, RZ, RZ, R13 ;  /* 0x000000ffff794224 */ /* 0x002fe200078e000d */
[----:B------:R-:W-:Y:S01]  /*c680*/  F2FP.BF16.F32.PACK_AB R104, RZ, R104 ;  /* 0x00000068ff68723e */ /* 0x000fe200000010ff */
[--C-:B------:R-:W-:Y:S01]  /*c690*/  @P3 IMAD.MOV.U32 R12, RZ, RZ, R14.reuse ;  /* 0x000000ffff0c3224 */ /* 0x100fe200078e000e */
[----:B------:R-:W-:Y:S01]  /*c6a0*/  F2FP.BF16.F32.PACK_AB R105, RZ, R105 ;  /* 0x00000069ff69723e */ /* 0x000fe200000010ff */
[--C-:B------:R-:W-:Y:S01]  /*c6b0*/  @P3 IMAD.MOV.U32 R13, RZ, RZ, R15.reuse ;  /* 0x000000ffff0d3224 */ /* 0x100fe200078e000f */
[----:B------:R-:W-:Y:S01]  /*c6c0*/  F2FP.BF16.F32.PACK_AB R106, RZ, R106 ;  /* 0x0000006aff6a723e */ /* 0x000fe200000010ff */
[-C--:B------:R-:W-:Y:S01]  /*c6d0*/  FMUL R109, R109, R136.reuse ;  /* 0x000000886d6d7220 */ /* 0x080fe20000400000 */
[-C--:B------:R-:W-:Y:S01]  /*c6e0*/  FMUL R111, R111, R136.reuse ;  /* 0x000000886f6f7220 */ /* 0x080fe20000400000 */
[----:B------:R-:W-:Y:S01]  /*c6f0*/  F2FP.BF16.F32.PACK_AB R107, RZ, R107 ;  /* 0x0000006bff6b723e */ /* 0x000fe200000010ff */
[----:B------:R0:W-:Y:S01]  /*c700*/  @P3 STG.E.U16 desc[UR40][R12.64+0x2], R123 ;  /* 0x0000027b0c003986 */ /* 0x0001e2000c101528 */
[----:B------:R-:W-:Y:S01]  /*c710*/  ISETP.GT.AND P3, PT, R0, 0x88, P2 ;  /* 0x000000880000780c */ /* 0x000fe20001764270 */
[-C--:B------:R-:W-:Y:S01]  /*c720*/  FMUL R110, R110, R136.reuse ;  /* 0x000000886e6e7220 */ /* 0x080fe20000400000 */
[----:B------:R-:W-:Y:S01]  /*c730*/  ISETP.GT.AND P2, PT, R3, 0x10, PT ;  /* 0x000000100300780c */ /* 0x000fe20003f44270 */
[----:B------:R-:W-:Y:S01]  /*c740*/  @P5 STG.E.U16 desc[UR40][R20.64+0x10], R124 ;  /* 0x0000107c14005986 */ /* 0x000fe2000c101528 */
[----:B------:R-:W-:Y:S01]  /*c750*/  ISETP.GT.AND P5, PT, R0, RZ, P0 ;  /* 0x000000ff0000720c */ /* 0x000fe200007a4270 */
[----:B------:R-:W-:Y:S01]  /*c760*/  FMUL R96, R96, R136 ;  /* 0x0000008860607220 */ /* 0x000fe20000400000 */
[----:B------:R-:W-:Y:S01]  /*c770*/  F2FP.BF16.F32.PACK_AB R108, RZ, R108 ;  /* 0x0000006cff6c723e */ /* 0x000fe200000010ff */
[----:B------:R-:W-:Y:S01]  /*c780*/  @P4 STG.E.U16 desc[UR40][R120.64+0x12], R125 ;  /* 0x0000127d78004986 */ /* 0x000fe2000c101528 */
[----:B------:R-:W-:Y:S01]  /*c790*/  ISETP.GT.AND P4, PT, R0, RZ, P2 ;  /* 0x000000ff0000720c */ /* 0x000fe20001784270 */
[-C--:B------:R-:W-:Y:S01]  /*c7a0*/  FMUL R97, R97, R136.reuse ;  /* 0x0000008861617220 */ /* 0x080fe20000400000 */
[----:B------:R-:W-:Y:S01]  /*c7b0*/  F2FP.BF16.F32.PACK_AB R109, RZ, R109 ;  /* 0x0000006dff6d723e */ /* 0x000fe200000010ff */
[----:B------:R-:W-:Y:S01]  /*c7c0*/  FMUL R99, R99, R136 ;  /* 0x0000008863637220 */ /* 0x000fe20000400000 */
[----:B------:R-:W-:Y:S01]  /*c7d0*/  F2FP.BF16.F32.PACK_AB R111, RZ, R111 ;  /* 0x0000006fff6f723e */ /* 0x000fe200000010ff */
[----:B0-----:R-:W-:Y:S01]  /*c7e0*/  @P3 IMAD.MOV.U32 R12, RZ, RZ, R14 ;  /* 0x000000ffff0c3224 */ /* 0x001fe200078e000e */
[----:B------:R-:W-:Y:S01]  /*c7f0*/  F2FP.BF16.F32.PACK_AB R110, RZ, R110 ;  /* 0x0000006eff6e723e */ /* 0x000fe200000010ff */
[----:B------:R-:W-:-:S02]  /*c800*/  @P3 IMAD.MOV.U32 R13, RZ, RZ, R15 ;  /* 0x000000ffff0d3224 */ /* 0x000fc400078e000f */
[----:B------:R-:W-:Y:S01]  /*c810*/  FMUL R98, R98, R136 ;  /* 0x0000008862627220 */ /* 0x000fe20000400000 */
[----:B------:R-:W-:Y:S01]  /*c820*/  F2FP.BF16.F32.PACK_AB R96, RZ, R96 ;  /* 0x00000060ff60723e */ /* 0x000fe200000010ff */
[-C--:B------:R-:W-:Y:S01]  /*c830*/  FMUL R100, R100, R136.reuse ;  /* 0x0000008864647220 */ /* 0x080fe20000400000 */
[----:B------:R-:W-:Y:S01]  /*c840*/  F2FP.BF16.F32.PACK_AB R97, RZ, R97 ;  /* 0x00000061ff61723e */ /* 0x000fe200000010ff */
[----:B------:R0:W-:Y:S01]  /*c850*/  @P3 STG.E.U16 desc[UR40][R12.64+0x10], R126 ;  /* 0x0000107e0c003986 */ /* 0x0001e2000c101528 */
[----:B------:R-:W-:Y:S01]  /*c860*/  ISETP.GT.AND P3, PT, R0, 0x8, P2 ;  /* 0x000000080000780c */ /* 0x000fe20001764270 */
[-C--:B------:R-:W-:Y:S01]  /*c870*/  FMUL R101, R101, R136.reuse ;  /* 0x0000008865657220 */ /* 0x080fe20000400000 */
[----:B------:R-:W-:Y:S01]  /*c880*/  F2FP.BF16.F32.PACK_AB R99, RZ, R99 ;  /* 0x00000063ff63723e */ /* 0x000fe200000010ff */
[----:B------:R1:W-:Y:S01]  /*c890*/  @P1 STG.E.U16 desc[UR40][R14.64+0x12], R127 ;  /* 0x0000127f0e001986 */ /* 0x0003e2000c101528 */
[----:B------:R-:W-:Y:S01]  /*c8a0*/  ISETP.GT.AND P1, PT, R3, 0x18, PT ;  /* 0x000000180300780c */ /* 0x000fe20003f24270 */
[----:B------:R-:W-:Y:S01]  /*c8b0*/  FMUL R102, R102, R136 ;  /* 0x0000008866667220 */ /* 0x000fe20000400000 */
[----:B------:R-:W-:Y:S01]  /*c8c0*/  F2FP.BF16.F32.PACK_AB R98, RZ, R98 ;  /* 0x00000062ff62723e */ /* 0x000fe200000010ff */
[----:B------:R1:W-:Y:S01]  /*c8d0*/  @P5 STG.E.U16 desc[UR40][R6.64+0x22], R113 ;  /* 0x0000227106005986 */ /* 0x0003e2000c101528 */
[C---:B------:R-:W-:Y:S01]  /*c8e0*/  ISETP.GT.AND P5, PT, R0.reuse, 0x8, P0 ;  /* 0x000000080000780c */ /* 0x040fe200007a4270 */
[----:B------:R-:W-:Y:S01]  /*c8f0*/  FMUL R103, R103, R136 ;  /* 0x0000008867677220 */ /* 0x000fe20000400000 */
[----:B------:R-:W-:Y:S01]  /*c900*/  F2FP.BF16.F32.PACK_AB R100, RZ, R100 ;  /* 0x00000064ff64723e */ /* 0x000fe200000010ff */
[----:B------:R1:W-:Y:S01]  /*c910*/  @P4 STG.E.U16 desc[UR40][R6.64+0x20], R112 ;  /* 0x0000207006004986 */ /* 0x0003e2000c101528 */
[----:B------:R-:W-:Y:S01]  /*c920*/  ISETP.GT.AND P4, PT, R0, RZ, P1 ;  /* 0x000000ff0000720c */ /* 0x000fe20000f84270 */
[----:B0-----:R-:W-:Y:S01]  /*c930*/  IMAD.WIDE.U32 R12, R4, 0xf0, R10 ;  /* 0x000000f0040c7825 */ /* 0x001fe200078e000a */
[----:B------:R-:W-:Y:S01]  /*c940*/  F2FP.BF16.F32.PACK_AB R101, RZ, R101 ;  /* 0x00000065ff65723e */ /* 0x000fe200000010ff */
[----:B------:R1:W-:Y:S01]  /*c950*/  @P3 STG.E.U16 desc[UR40][R10.64+0x20], R114 ;  /* 0x000020720a003986 */ /* 0x0003e2000c101528 */
[----:B------:R-:W-:Y:S01]  /*c960*/  ISETP.GT.AND P3, PT, R3, 0x19, PT ;  /* 0x000000190300780c */ /* 0x000fe20003f64270 */
[----:B------:R-:W-:Y:S01]  /*c970*/  IMAD.IADD R13, R5, 0x1, R13 ;  /* 0x00000001050d7824 */ /* 0x000fe200078e020d */
[----:B------:R-:W-:Y:S01]  /*c980*/  F2FP.BF16.F32.PACK_AB R102, RZ, R102 ;  /* 0x00000066ff66723e */ /* 0x000fe200000010ff */
[-C--:B------:R-:W-:Y:S01]  /*c990*/  FMUL R88, R88, R136.reuse ;  /* 0x0000008858587220 */ /* 0x080fe20000400000 */
[----:B------:R-:W-:Y:S01]  /*c9a0*/  F2FP.BF16.F32.PACK_AB R103, RZ, R103 ;  /* 0x00000067ff67723e */ /* 0x000fe200000010ff */
[----:B------:R1:W-:Y:S01]  /*c9b0*/  @P5 STG.E.U16 desc[UR40][R10.64+0x22], R115 ;  /* 0x000022730a005986 */ /* 0x0003e2000c101528 */
[----:B------:R-:W-:Y:S01]  /*c9c0*/  ISETP.GT.AND P5, PT, R0, RZ, P3 ;  /* 0x000000ff0000720c */ /* 0x000fe20001fa4270 */
[-C--:B------:R-:W-:Y:S01]  /*c9d0*/  FMUL R89, R89, R136.reuse ;  /* 0x0000008859597220 */ /* 0x080fe20000400000 */
[-C--:B------:R-:W-:Y:S01]  /*c9e0*/  FMUL R90, R90, R136.reuse ;  /* 0x000000885a5a7220 */ /* 0x080fe20000400000 */
[----:B------:R1:W-:Y:S01]  /*c9f0*/  @P4 STG.E.U16 desc[UR40][R6.64+0x30], R116 ;  /* 0x0000307406004986 */ /* 0x0003e2000c101528 */
[----:B------:R-:W-:Y:S01]  /*ca00*/  ISETP.GT.AND P4, PT, R0, 0x8, P1 ;  /* 0x000000080000780c */ /* 0x000fe20000f84270 */
[----:B------:R-:W-:Y:S01]  /*ca10*/  FMUL R91, R91, R136 ;  /* 0x000000885b5b7220 */ /* 0x000fe20000400000 */
[----:B------:R-:W-:Y:S01]  /*ca20*/  F2FP.BF16.F32.PACK_AB R88, RZ, R88 ;  /* 0x00000058ff58723e */ /* 0x000fe200000010ff */
[-C--:B------:R-:W-:Y:S01]  /*ca30*/  FMUL R93, R93, R136.reuse ;  /* 0x000000885d5d7220 */ /* 0x080fe20000400000 */
[----:B------:R-:W-:Y:S01]  /*ca40*/  F2FP.BF16.F32.PACK_AB R89, RZ, R89 ;  /* 0x00000059ff59723e */ /* 0x000fe200000010ff */
[----:B------:R-:W-:Y:S01]  /*ca50*/  FMUL R92, R92, R136 ;  /* 0x000000885c5c7220 */ /* 0x000fe20000400000 */
[----:B------:R-:W-:Y:S01]  /*ca60*/  F2FP.BF16.F32.PACK_AB R90, RZ, R90 ;  /* 0x0000005aff5a723e */ /* 0x000fe200000010ff */
[-C--:B------:R-:W-:Y:S01]  /*ca70*/  FMUL R94, R94, R136.reuse ;  /* 0x000000885e5e7220 */ /* 0x080fe20000400000 */
[----:B------:R-:W-:Y:S01]  /*ca80*/  F2FP.BF16.F32.PACK_AB R91, RZ, R91 ;  /* 0x0000005bff5b723e */ /* 0x000fe200000010ff */
[----:B------:R1:W-:Y:S01]  /*ca90*/  @P5 STG.E.U16 desc[UR40][R6.64+0x32], R117 ;  /* 0x0000327506005986 */ /* 0x0003e2000c101528 */
[C---:B------:R-:W-:Y:S01]  /*caa0*/  ISETP.GT.AND P5, PT, R0.reuse, 0x8, P3 ;  /* 0x000000080000780c */ /* 0x040fe20001fa4270 */
[-C--:B------:R-:W-:Y:S01]  /*cab0*/  FMUL R95, R95, R136.reuse ;  /* 0x000000885f5f7220 */ /* 0x080fe20000400000 */
[----:B------:R-:W-:Y:S01]  /*cac0*/  F2FP.BF16.F32.PACK_AB R93, RZ, R93 ;  /* 0x0000005dff5d723e */ /* 0x000fe200000010ff */
[----:B------:R1:W-:Y:S01]  /*cad0*/  @P4 STG.E.U16 desc[UR40][R10.64+0x30], R118 ;  /* 0x000030760a004986 */ /* 0x0003e2000c101528 */
[----:B------:R-:W-:Y:S01]  /*cae0*/  ISETP.GT.AND P4, PT, R0, 0x80, P2 ;  /* 0x000000800000780c */ /* 0x000fe20001784270 */
[-C--:B------:R-:W-:Y:S01]  /*caf0*/  FMUL R80, R80, R136.reuse ;  /* 0x0000008850507220 */ /* 0x080fe20000400000 */
[----:B------:R-:W-:Y:S01]  /*cb00*/  ISETP.GT.AND P2, PT, R0, 0x88, P2 ;  /* 0x000000880000780c */ /* 0x000fe20001744270 */
[----:B------:R-:W-:Y:S01]  /*cb10*/  FMUL R81, R81, R136 ;  /* 0x0000008851517220 */ /* 0x000fe20000400000 */
[----:B------:R-:W-:Y:S01]  /*cb20*/  F2FP.BF16.F32.PACK_AB R92, RZ, R92 ;  /* 0x0000005cff5c723e */ /* 0x000fe200000010ff */
[----:B------:R-:W-:Y:S01]  /*cb30*/  FMUL R83, R83, R136 ;  /* 0x0000008853537220 */ /* 0x000fe20000400000 */
        /* <DEDUP_REMOVED lines=9> */
[----:B------:R-:W-:Y:S01]  /*cbd0*/  IMAD.X R5, R9, 0x1, R13, P5 ;  /* 0x0000000109057824 */ /* 0x000fe200028e060d */
[----:B------:R-:W-:Y:S01]  /*cbe0*/  ISETP.GT.AND P0, PT, R0, 0x88, P0 ;  /* 0x000000880000780c */ /* 0x000fe20000704270 */
[-C--:B------:R-:W-:Y:S01]  /*cbf0*/  FMUL R85, R85, R136.reuse ;  /* 0x0000008855557220 */ /* 0x080fe20000400000 */
[----:B------:R-:W-:Y:S01]  /*cc00*/  F2FP.BF16.F32.PACK_AB R81, RZ, R81 ;  /* 0x00000051ff51723e */ /* 0x000fe200000010ff */
[-C--:B------:R-:W-:Y:S01]  /*cc10*/  FMUL R86, R86, R136.reuse ;  /* 0x0000008856567220 */ /* 0x080fe20000400000 */
[----:B------:R-:W-:Y:S01]  /*cc20*/  F2FP.BF16.F32.PACK_AB R83, RZ, R83 ;  /* 0x00000053ff53723e */ /* 0x000fe200000010ff */
[----:B------:R-:W-:Y:S01]  /*cc30*/  FMUL R87, R87, R136 ;  /* 0x0000008857577220 */ /* 0x000fe20000400000 */
[----:B------:R-:W-:Y:S01]  /*cc40*/  F2FP.BF16.F32.PACK_AB R82, RZ, R82 ;  /* 0x00000052ff52723e */ /* 0x000fe200000010ff */
[----:B------:R-:W-:Y:S01]  /*cc50*/  FMUL R72, R72, R136 ;  /* 0x0000008848487220 */ /* 0x000fe20000400000 */
[----:B------:R-:W-:Y:S01]  /*cc60*/  F2FP.BF16.F32.PACK_AB R84, RZ, R84 ;  /* 0x00000054ff54723e */ /* 0x000fe200000010ff */
[-C--:B------:R-:W-:Y:S01]  /*cc70*/  FMUL R73, R73, R136.reuse ;  /* 0x0000008849497220 */ /* 0x080fe20000400000 */
[----:B------:R-:W-:Y:S01]  /*cc80*/  F2FP.BF16.F32.PACK_AB R85, RZ, R85 ;  /* 0x00000055ff55723e */ /* 0x000fe200000010ff */
[----:B------:R1:W-:Y:S01]  /*cc90*/  @P4 STG.E.U16 desc[UR40][R12.64+0x22], R105 ;  /* 0x000022690c004986 */ /* 0x0003e2000c101528 */
[----:B------:R-:W-:Y:S01]  /*cca0*/  ISETP.GT.AND P4, PT, R0, 0x80, P1 ;  /* 0x000000800000780c */ /* 0x000fe20000f84270 */
[-C--:B------:R-:W-:Y:S01]  /*ccb0*/  FMUL R74, R74, R136.reuse ;  /* 0x000000884a4a7220 */ /* 0x080fe20000400000 */
[C---:B------:R-:W-:Y:S01]  /*ccc0*/  ISETP.GT.AND P1, PT, R0.reuse, 0x88, P1 ;  /* 0x000000880000780c */ /* 0x040fe20000f24270 */
[----:B------:R1:W-:Y:S01]  /*ccd0*/  @P2 STG.E.U16 desc[UR40][R4.64+0x20], R106 ;  /* 0x0000206a04002986 */ /* 0x0003e2000c101528 */
[C---:B------:R-:W-:Y:S01]  /*cce0*/  ISETP.GT.AND P2, PT, R0.reuse, 0x80, P3 ;  /* 0x000000800000780c */ /* 0x040fe20001f44270 */
[----:B------:R-:W-:Y:S01]  /*ccf0*/  FMUL R75, R75, R136 ;  /* 0x000000884b4b7220 */ /* 0x000fe20000400000 */
[----:B------:R-:W-:Y:S01]  /*cd00*/  ISETP.GT.AND P3, PT, R0, 0x88, P3 ;  /* 0x000000880000780c */ /* 0x000fe20001f64270 */
[----:B------:R1:W-:Y:S01]  /*cd10*/  @P0 STG.E.U16 desc[UR40][R4.64+0x22], R107 ;  /* 0x0000226b04000986 */ /* 0x0003e2000c101528 */
[----:B------:R-:W-:Y:S01]  /*cd20*/  F2FP.BF16.F32.PACK_AB R86, RZ, R86 ;  /* 0x00000056ff56723e */ /* 0x000fe200000010ff */
[-C--:B------:R-:W-:Y:S01]  /*cd30*/  FMUL R77, R77, R136.reuse ;  /* 0x000000884d4d7220 */ /* 0x080fe20000400000 */
[----:B------:R-:W-:Y:S01]  /*cd40*/  F2FP.BF16.F32.PACK_AB R87, RZ, R87 ;  /* 0x00000057ff57723e */ /* 0x000fe200000010ff */
[----:B------:R-:W-:Y:S01]  /*cd50*/  FMUL R76, R76, R136 ;  /* 0x000000884c4c7220 */ /* 0x000fe20000400000 */
[----:B------:R-:W-:Y:S01]  /*cd60*/  F2FP.BF16.F32.PACK_AB R72, RZ, R72 ;  /* 0x00000048ff48723e */ /* 0x000fe200000010ff */
[----:B------:R1:W-:Y:S01]  /*cd70*/  @P4 STG.E.U16 desc[UR40][R12.64+0x30], R108 ;  /* 0x0000306c0c004986 */ /* 0x0003e2000c101528 */
[----:B------:R-:W-:Y:S01]  /*cd80*/  F2FP.BF16.F32.PACK_AB R73, RZ, R73 ;  /* 0x00000049ff49723e */ /* 0x000fe200000010ff */
[----:B------:R-:W-:Y:S01]  /*cd90*/  FMUL R78, R78, R136 ;  /* 0x000000884e4e7220 */ /* 0x000fe20000400000 */
[----:B------:R-:W-:Y:S01]  /*cda0*/  F2FP.BF16.F32.PACK_AB R74, RZ, R74 ;  /* 0x0000004aff4a723e */ /* 0x000fe200000010ff */
[----:B------:R1:W-:Y:S01]  /*cdb0*/  @P2 STG.E.U16 desc[UR40][R12.64+0x32], R109 ;  /* 0x0000326d0c002986 */ /* 0x0003e2000c101528 */
[----:B------:R-:W-:Y:S01]  /*cdc0*/  ISETP.GT.AND P2, PT, R3, 0x21, PT ;  /* 0x000000210300780c */ /* 0x000fe20003f44270 */
[-C--:B------:R-:W-:Y:S01]  /*cdd0*/  FMUL R79, R79, R136.reuse ;  /* 0x000000884f4f7220 */ /* 0x080fe20000400000 */
[----:B------:R-:W-:Y:S01]  /*cde0*/  F2FP.BF16.F32.PACK_AB R75, RZ, R75 ;  /* 0x0000004bff4b723e */ /* 0x000fe200000010ff */
[----:B------:R1:W-:Y:S01]  /*cdf0*/  @P3 STG.E.U16 desc[UR40][R4.64+0x32], R111 ;  /* 0x0000326f04003986 */ /* 0x0003e2000c101528 */
[----:B------:R-:W-:Y:S01]  /*ce00*/  ISETP.GT.AND P3, PT, R3, 0x20, PT ;  /* 0x000000200300780c */ /* 0x000fe20003f64270 */
[-C--:B------:R-:W-:Y:S01]  /*ce10*/  FMUL R64, R64, R136.reuse ;  /* 0x0000008840407220 */ /* 0x080fe20000400000 */
[C---:B------:R-:W-:Y:S01]  /*ce20*/  ISETP.GT.AND P4, PT, R0.reuse, RZ, P2 ;  /* 0x000000ff0000720c */ /* 0x040fe20001784270 */
[----:B------:R1:W-:Y:S01]  /*ce30*/  @P1 STG.E.U16 desc[UR40][R4.64+0x30], R110 ;  /* 0x0000306e04001986 */ /* 0x0003e2000c101528 */
[C---:B------:R-:W-:Y:S01]  /*ce40*/  ISETP.GT.AND P0, PT, R0.reuse, RZ, P3 ;  /* 0x000000ff0000720c */ /* 0x040fe20001f04270 */
[-C--:B------:R-:W-:Y:S01]  /*ce50*/  FMUL R65, R65, R136.reuse ;  /* 0x0000008841417220 */ /* 0x080fe20000400000 */
[C---:B------:R-:W-:Y:S01]  /*ce60*/  ISETP.GT.AND P1, PT, R0.reuse, 0x8, P2 ;  /* 0x000000080000780c */ /* 0x040fe20001724270 */
[-C--:B------:R-:W-:Y:S01]  /*ce70*/  FMUL R67, R67, R136.reuse ;  /* 0x0000008843437220 */ /* 0x080fe20000400000 */
[----:B------:R-:W-:Y:S01]  /*ce80*/  ISETP.GT.AND P5, PT, R0, 0x8, P3 ;  /* 0x000000080000780c */ /* 0x000fe20001fa4270 */
[-C--:B------:R-:W-:Y:S01]  /*ce90*/  FMUL R66, R66, R136.reuse ;  /* 0x0000008842427220 */ /* 0x080fe20000400000 */
[----:B------:R-:W-:Y:S01]  /*cea0*/  F2FP.BF16.F32.PACK_AB R77, RZ, R77 ;  /* 0x0000004dff4d723e */ /* 0x000fe200000010ff */
[----:B------:R-:W-:Y:S01]  /*ceb0*/  FMUL R68, R68, R136 ;  /* 0x0000008844447220 */ /* 0x000fe20000400000 */
        /* <DEDUP_REMOVED lines=14> */
[----:B------:R-:W-:Y:S01]  /*cfa0*/  F2FP.BF16.F32.PACK_AB R67, RZ, R67 ;  /* 0x00000043ff43723e */ /* 0x000fe200000010ff */
[----:B------:R1:W-:Y:S01]  /*cfb0*/  @P5 STG.E.U16 desc[UR40][R10.64+0x40], R98 ;  /* 0x000040620a005986 */ /* 0x0003e2000c101528 */
[C---:B------:R-:W-:Y:S01]  /*cfc0*/  ISETP.GT.AND P5, PT, R0.reuse, RZ, P0 ;  /* 0x000000ff0000720c */ /* 0x040fe200007a4270 */
[-C--:B------:R-:W-:Y:S01]  /*cfd0*/  FMUL R57, R57, R136.reuse ;  /* 0x0000008839397220 */ /* 0x080fe20000400000 */
[----:B------:R-:W-:Y:S01]  /*cfe0*/  ISETP.GT.AND P4, PT, R0, RZ, P1 ;  /* 0x000000ff0000720c */ /* 0x000fe20000f84270 */
[----:B------:R-:W-:Y:S01]  /*cff0*/  FMUL R58, R58, R136 ;  /* 0x000000883a3a7220 */ /* 0x000fe20000400000 */
[----:B------:R-:W-:Y:S01]  /*d000*/  F2FP.BF16.F32.PACK_AB R66, RZ, R66 ;  /* 0x00000042ff42723e */ /* 0x000fe200000010ff */
        /* <DEDUP_REMOVED lines=10> */
[----:B------:R-:W-:Y:S01]  /*d0b0*/  FMUL R63, R63, R136 ;  /* 0x000000883f3f7220 */ /* 0x000fe20000400000 */
[----:B------:R-:W-:Y:S01]  /*d0c0*/  F2FP.BF16.F32.PACK_AB R56, RZ, R56 ;  /* 0x00000038ff38723e */ /* 0x000fe200000010ff */
[----:B------:R1:W-:Y:S01]  /*d0d0*/  @P4 STG.E.U16 desc[UR40][R6.64+0x52], R101 ;  /* 0x0000526506004986 */ /* 0x0003e2000c101528 */
[----:B------:R-:W-:Y:S01]  /*d0e0*/  ISETP.GT.AND P4, PT, R0, 0x8, P1 ;  /* 0x000000080000780c */ /* 0x000fe20000f84270 */
[-C--:B------:R-:W-:Y:S01]  /*d0f0*/  FMUL R48, R48, R136.reuse ;  /* 0x0000008830307220 */ /* 0x080fe20000400000 */
[----:B------:R-:W-:Y:S01]  /*d100*/  F2FP.BF16.F32.PACK_AB R57, RZ, R57 ;  /* 0x00000039ff39723e */ /* 0x000fe200000010ff */
[----:B------:R-:W-:Y:S01]  /*d110*/  FMUL R49, R49, R136 ;  /* 0x0000008831317220 */ /* 0x000fe20000400000 */
[----:B------:R-:W-:Y:S01]  /*d120*/  F2FP.BF16.F32.PACK_AB R58, RZ, R58 ;  /* 0x0000003aff3a723e */ /* 0x000fe200000010ff */
[-C--:B------:R-:W-:Y:S01]  /*d130*/  FMUL R51, R51, R136.reuse ;  /* 0x0000008833337220 */ /* 0x080fe20000400000 */
        /* <DEDUP_REMOVED lines=29> */
[----:B------:R1:W-:Y:S01]  /*d310*/  @P2 STG.E.U16 desc[UR40][R4.64+0x42], R91 ;  /* 0x0000425b04002986 */ /* 0x0003e2000c101528 */
[----:B------:R-:W-:Y:S01]  /*d320*/  ISETP.GT.AND P2, PT, R3, 0x31, PT ;  /* 0x000000310300780c */ /* 0x000fe20003f44270 */
[-C--:B------:R-:W-:Y:S01]  /*d330*/  FMUL R44, R44, R136.reuse ;  /* 0x000000882c2c7220 */ /* 0x080fe20000400000 */
[----:B------:R-:W-:Y:S01]  /*d340*/  F2FP.BF16.F32.PACK_AB R51, RZ, R51 ;  /* 0x00000033ff33723e */ /* 0x000fe200000010ff */
[----:B------:R-:W-:Y:S01]  /*d350*/  FMUL R45, R45, R136 ;  /* 0x000000882d2d7220 */ /* 0x000fe20000400000 */
[----:B------:R-:W-:Y:S01]  /*d360*/  F2FP.BF16.F32.PACK_AB R50, RZ, R50 ;  /* 0x00000032ff32723e */ /* 0x000fe200000010ff */
[----:B------:R1:W-:Y:S01]  /*d370*/  @P4 STG.E.U16 desc[UR40][R12.64+0x50], R92 ;  /* 0x0000505c0c004986 */ /* 0x0003e2000c101528 */
[----:B------:R-:W-:Y:S01]  /*d380*/  ISETP.GT.AND P4, PT, R0, RZ, P2 ;  /* 0x000000ff0000720c */ /* 0x000fe20001784270 */
[----:B------:R-:W-:Y:S01]  /*d390*/  FMUL R46, R46, R136 ;  /* 0x000000882e2e7220 */ /* 0x000fe20000400000 */
[----:B------:R-:W-:Y:S01]  /*d3a0*/  F2FP.BF16.F32.PACK_AB R52, RZ, R52 ;  /* 0x00000034ff34723e */ /* 0x000fe200000010ff */
[----:B------:R1:W-:Y:S01]  /*d3b0*/  @P3 STG.E.U16 desc[UR40][R12.64+0x52], R93 ;  /* 0x0000525d0c003986 */ /* 0x0003e2000c101528 */
[----:B------:R-:W-:Y:S01]  /*d3c0*/  ISETP.GT.AND P3, PT, R3, 0x30, PT ;  /* 0x000000300300780c */ /* 0x000fe20003f64270 */
[-C--:B------:R-:W-:Y:S01]  /*d3d0*/  FMUL R47, R47, R136.reuse ;  /* 0x000000882f2f7220 */ /* 0x080fe20000400000 */
[----:B------:R-:W-:Y:S01]  /*d3e0*/  F2FP.BF16.F32.PACK_AB R53, RZ, R53 ;  /* 0x00000035ff35723e */ /* 0x000fe200000010ff */
[----:B------:R1:W-:Y:S01]  /*d3f0*/  @P0 STG.E.U16 desc[UR40][R4.64+0x50], R94 ;  /* 0x0000505e04000986 */ /* 0x0003e2000c101528 */
[----:B------:R-:W-:Y:S01]  /*d400*/  ISETP.GT.AND P0, PT, R0, RZ, P3 ;  /* 0x000000ff0000720c */ /* 0x000fe20001f04270 */
[-C--:B------:R-:W-:Y:S01]  /*d410*/  FMUL R32, R32, R136.reuse ;  /* 0x0000008820207220 */ /* 0x080fe20000400000 */
[C---:B------:R-:W-:Y:S01]  /*d420*/  ISETP.GT.AND P5, PT, R0.reuse, 0x8, P3 ;  /* 0x000000080000780c */ /* 0x040fe20001fa4270 */
[----:B------:R1:W-:Y:S01]  /*d430*/  @P1 STG.E.U16 desc[UR40][R4.64+0x52], R95 ;  /* 0x0000525f04001986 */ /* 0x0003e2000c101528 */
[----:B------:R-:W-:Y:S01]  /*d440*/  ISETP.GT.AND P1, PT, R0, 0x8, P2 ;  /* 0x000000080000780c */ /* 0x000fe20001724270 */
[----:B------:R-:W-:Y:S01]  /*d450*/  FMUL R33, R33, R136 ;  /* 0x0000008821217220 */ /* 0x000fe20000400000 */
[----:B------:R-:W-:Y:S01]  /*d460*/  F2FP.BF16.F32.PACK_AB R54, RZ, R54 ;  /* 0x00000036ff36723e */ /* 0x000fe200000010ff */
[----:B------:R1:W-:Y:S01]  /*d470*/  @P4 STG.E.U16 desc[UR40][R6.64+0x62], R81 ;  /* 0x0000625106004986 */ /* 0x0003e2000c101528 */
[----:B------:R-:W-:Y:S01]  /*d480*/  F2FP.BF16.F32.PACK_AB R55, RZ, R55 ;  /* 0x00000037ff37723e */ /* 0x000fe200000010ff */
[----:B------:R-:W-:Y:S01]  /*d490*/  FMUL R34, R34, R136 ;  /* 0x0000008822227220 */ /* 0x000fe20000400000 */
[----:B------:R-:W-:Y:S01]  /*d4a0*/  F2FP.BF16.F32.PACK_AB R40, RZ, R40 ;  /* 0x00000028ff28723e */ /* 0x000fe200000010ff */
[-C--:B------:R-:W-:Y:S01]  /*d4b0*/  FMUL R35, R35, R136.reuse ;  /* 0x0000008823237220 */ /* 0x080fe20000400000 */
[----:B------:R-:W-:Y:S01]  /*d4c0*/  F2FP.BF16.F32.PACK_AB R41, RZ, R41 ;  /* 0x00000029ff29723e */ /* 0x000fe200000010ff */
[----:B------:R1:W-:Y:S01]  /*d4d0*/  @P0 STG.E.U16 desc[UR40][R6.64+0x60], R80 ;  /* 0x0000605006000986 */ /* 0x0003e2000c101528 */
[C---:B------:R-:W-:Y:S01]  /*d4e0*/  ISETP.GT.AND P0, PT, R3.reuse, 0x38, PT ;  /* 0x000000380300780c */ /* 0x040fe20003f04270 */
        /* <DEDUP_REMOVED lines=9> */
[----:B------:R-:W-:Y:S01]  /*d580*/  ISETP.GT.AND P4, PT, R0, RZ, P1 ;  /* 0x000000ff0000720c */ /* 0x000fe20000f84270 */
        /* <DEDUP_REMOVED lines=10> */
[----:B------:R1:W-:Y:S01]  /*d630*/  @P5 STG.E.U16 desc[UR40][R6.64+0x70], R84 ;  /* 0x0000705406005986 */ /* 0x0003e2000c101528 */
[----:B------:R-:W-:Y:S01]  /*d640*/  ISETP.GT.AND P5, PT, R0, 0x8, P0 ;  /* 0x000000080000780c */ /* 0x000fe200007a4270 */
[-C--:B------:R-:W-:Y:S01]  /*d650*/  FMUL R28, R28, R136.reuse ;  /* 0x000000881c1c7220 */ /* 0x080fe20000400000 */
[----:B------:R-:W-:Y:S01]  /*d660*/  F2FP.BF16.F32.PACK_AB R33, RZ, R33 ;  /* 0x00000021ff21723e */ /* 0x000fe200000010ff */
[----:B------:R1:W-:Y:S01]  /*d670*/  @P4 STG.E.U16 desc[UR40][R6.64+0x72], R85 ;  /* 0x0000725506004986 */ /* 0x0003e2000c101528 */
[----:B------:R-:W-:Y:S01]  /*d680*/  ISETP.GT.AND P4, PT, R0, 0x8, P1 ;  /* 0x000000080000780c */ /* 0x000fe20000f84270 */
[----:B------:R-:W-:Y:S01]  /*d690*/  FMUL R29, R29, R136 ;  /* 0x000000881d1d7220 */ /* 0x000fe20000400000 */
[----:B------:R-:W-:Y:S01]  /*d6a0*/  F2FP.BF16.F32.PACK_AB R34, RZ, R34 ;  /* 0x00000022ff22723e */ /* 0x000fe200000010ff */
[-C--:B------:R-:W-:Y:S01]  /*d6b0*/  FMUL R30, R30, R136.reuse ;  /* 0x000000881e1e7220 */ /* 0x080fe20000400000 */
[----:B------:R-:W-:Y:S01]  /*d6c0*/  F2FP.BF16.F32.PACK_AB R35, RZ, R35 ;  /* 0x00000023ff23723e */ /* 0x000fe200000010ff */
[----:B------:R-:W-:Y:S01]  /*d6d0*/  FMUL R31, R31, R136 ;  /* 0x000000881f1f7220 */ /* 0x000fe20000400000 */
[----:B------:R-:W-:-:S02]  /*d6e0*/  F2FP.BF16.F32.PACK_AB R36, RZ, R36 ;  /* 0x00000024ff24723e */ /* 0x000fc400000010ff */
[----:B------:R-:W-:Y:S01]  /*d6f0*/  F2FP.BF16.F32.PACK_AB R37, RZ, R37 ;  /* 0x00000025ff25723e */ /* 0x000fe200000010ff */
[----:B------:R1:W-:Y:S01]  /*d700*/  @P5 STG.E.U16 desc[UR40][R10.64+0x70], R86 ;  /* 0x000070560a005986 */ /* 0x0003e2000c101528 */
[C---:B------:R-:W-:Y:S02]  /*d710*/  ISETP.GT.AND P5, PT, R0.reuse, 0x80, P3 ;  /* 0x000000800000780c */ /* 0x040fe40001fa4270 */
[C---:B------:R-:W-:Y:S01]  /*d720*/  ISETP.GT.AND P3, PT, R0.reuse, 0x88, P3 ;  /* 0x000000880000780c */ /* 0x040fe20001f64270 */
[----:B------:R1:W-:Y:S01]  /*d730*/  @P4 STG.E.U16 desc[UR40][R10.64+0x72], R87 ;  /* 0x000072570a004986 */ /* 0x0003e2000c101528 */
[C---:B------:R-:W-:Y:S02]  /*d740*/  ISETP.GT.AND P4, PT, R0.reuse, 0x80, P2 ;  /* 0x000000800000780c */ /* 0x040fe40001784270 */
[----:B------:R-:W-:Y:S02]  /*d750*/  ISETP.GT.AND P2, PT, R0, 0x88, P2 ;  /* 0x000000880000780c */ /* 0x000fe40001744270 */
[----:B------:R-:W-:-:S02]  /*d760*/  F2FP.BF16.F32.PACK_AB R38, RZ, R38 ;  /* 0x00000026ff26723e */ /* 0x000fc400000010ff */
[----:B------:R-:W-:Y:S02]  /*d770*/  F2FP.BF16.F32.PACK_AB R39, RZ, R39 ;  /* 0x00000027ff27723e */ /* 0x000fe400000010ff */
[----:B------:R-:W-:Y:S01]  /*d780*/  F2FP.BF16.F32.PACK_AB R24, RZ, R24 ;  /* 0x00000018ff18723e */ /* 0x000fe200000010ff */
[----:B------:R1:W-:Y:S01]  /*d790*/  @P5 STG.E.U16 desc[UR40][R12.64+0x60], R72 ;  /* 0x000060480c005986 */ /* 0x0003e2000c101528 */
[----:B------:R-:W-:Y:S02]  /*d7a0*/  F2FP.BF16.F32.PACK_AB R25, RZ, R25 ;  /* 0x00000019ff19723e */ /* 0x000fe400000010ff */
[----:B------:R-:W-:Y:S01]  /*d7b0*/  F2FP.BF16.F32.PACK_AB R26, RZ, R26 ;  /* 0x0000001aff1a723e */ /* 0x000fe200000010ff */
[----:B------:R1:W-:Y:S01]  /*d7c0*/  @P4 STG.E.U16 desc[UR40][R12.64+0x62], R73 ;  /* 0x000062490c004986 */ /* 0x0003e2000c101528 */
[C---:B------:R-:W-:Y:S02]  /*d7d0*/  ISETP.GT.AND P4, PT, R0.reuse, 0x80, P0 ;  /* 0x000000800000780c */ /* 0x040fe40000784270 */
[C---:B------:R-:W-:Y:S01]  /*d7e0*/  ISETP.GT.AND P0, PT, R0.reuse, 0x88, P0 ;  /* 0x000000880000780c */ /* 0x040fe20000704270 */
[----:B------:R1:W-:Y:S01]  /*d7f0*/  @P3 STG.E.U16 desc[UR40][R4.64+0x60], R74 ;  /* 0x0000604a04003986 */ /* 0x0003e2000c101528 */
[----:B------:R-:W-:-:S02]  /*d800*/  ISETP.GT.AND P3, PT, R0, 0x80, P1 ;  /* 0x000000800000780c */ /* 0x000fc40000f64270 */
[C---:B------:R-:W-:Y:S01]  /*d810*/  ISETP.GT.AND P1, PT, R0.reuse, 0x88, P1 ;  /* 0x000000880000780c */ /* 0x040fe20000f24270 */
[----:B------:R1:W-:Y:S01]  /*d820*/  @P2 STG.E.U16 desc[UR40][R4.64+0x62], R75 ;  /* 0x0000624b04002986 */ /* 0x0003e2000c101528 */
[C---:B------:R-:W-:Y:S02]  /*d830*/  ISETP.GT.AND P2, PT, R3.reuse, 0x41, PT ;  /* 0x000000410300780c */ /* 0x040fe40003f44270 */
[----:B------:R-:W-:Y:S02]  /*d840*/  F2FP.BF16.F32.PACK_AB R27, RZ, R27 ;  /* 0x0000001bff1b723e */ /* 0x000fe400000010ff */
[----:B------:R-:W-:Y:S01]  /*d850*/  F2FP.BF16.F32.PACK_AB R28, RZ, R28 ;  /* 0x0000001cff1c723e */ /* 0x000fe200000010ff */
[----:B------:R1:W-:Y:S01]  /*d860*/  @P4 STG.E.U16 desc[UR40][R12.64+0x70], R76 ;  /* 0x0000704c0c004986 */ /* 0x0003e2000c101528 */
[----:B------:R-:W-:Y:S02]  /*d870*/  ISETP.GT.AND P4, PT, R0, RZ, P2 ;  /* 0x000000ff0000720c */ /* 0x000fe40001784270 */
[----:B------:R-:W-:Y:S01]  /*d880*/  F2FP.BF16.F32.PACK_AB R29, RZ, R29 ;  /* 0x0000001dff1d723e */ /* 0x000fe200000010ff */
[----:B------:R1:W-:Y:S01]  /*d890*/  @P3 STG.E.U16 desc[UR40][R12.64+0x72], R77 ;  /* 0x0000724d0c003986 */ /* 0x0003e2000c101528 */
[----:B------:R-:W-:-:S02]  /*d8a0*/  ISETP.GT.AND P3, PT, R3, 0x40, PT ;  /* 0x000000400300780c */ /* 0x000fc40003f64270 */
[----:B------:R-:W-:Y:S01]  /*d8b0*/  F2FP.BF16.F32.PACK_AB R30, RZ, R30 ;  /* 0x0000001eff1e723e */ /* 0x000fe200000010ff */
[----:B------:R1:W-:Y:S01]  /*d8c0*/  @P0 STG.E.U16 desc[UR40][R4.64+0x70], R78 ;  /* 0x0000704e04000986 */ /* 0x0003e2000c101528 */
[C---:B------:R-:W-:Y:S02]  /*d8d0*/  ISETP.GT.AND P0, PT, R0.reuse, RZ, P3 ;  /* 0x000000ff0000720c */ /* 0x040fe40001f04270 */
[C---:B------:R-:W-:Y:S01]  /*d8e0*/  ISETP.GT.AND P5, PT, R0.reuse, 0x8, P3 ;  /* 0x000000080000780c */ /* 0x040fe20001fa4270 */
[----:B------:R1:W-:Y:S01]  /*d8f0*/  @P1 STG.E.U16 desc[UR40][R4.64+0x72], R79 ;  /* 0x0000724f04001986 */ /* 0x0003e2000c101528 */
[----:B------:R-:W-:Y:S02]  /*d900*/  ISETP.GT.AND P1, PT, R0, 0x8, P2 ;  /* 0x000000080000780c */ /* 0x000fe40001724270 */
[----:B------:R-:W-:Y:S01]  /*d910*/  F2FP.BF16.F32.PACK_AB R31, RZ, R31 ;  /* 0x0000001fff1f723e */ /* 0x000fe200000010ff */
[----:B------:R1:W-:Y:S06]  /*d920*/  @P4 STG.E.U16 desc[UR40][R6.64+0x82], R65 ;  /* 0x0000824106004986 */ /* 0x0003ec000c101528 */
[----:B------:R1:W-:Y:S01]  /*d930*/  @P0 STG.E.U16 desc[UR40][R6.64+0x80], R64 ;  /* 0x0000804006000986 */ /* 0x0003e2000c101528 */
[----:B------:R-:W-:-:S03]  /*d940*/  ISETP.GT.AND P0, PT, R3, 0x48, PT ;  /* 0x000000480300780c */ /* 0x000fc60003f04270 */
[----:B------:R1:W-:Y:S01]  /*d950*/  @P1 STG.E.U16 desc[UR40][R10.64+0x82], R67 ;  /* 0x000082430a001986 */ /* 0x0003e2000c101528 */
[----:B------:R-:W-:-:S03]  /*d960*/  ISETP.GT.AND P1, PT, R3, 0x49, PT ;  /* 0x000000490300780c */ /* 0x000fc60003f24270 */
[----:B------:R1:W-:Y:S01]  /*d970*/  @P5 STG.E.U16 desc[UR40][R10.64+0x80], R66 ;  /* 0x000080420a005986 */ /* 0x0003e2000c101528 */
[C---:B------:R-:W-:Y:S02]  /*d980*/  ISETP.GT.AND P5, PT, R0.reuse, RZ, P0 ;  /* 0x000000ff0000720c */ /* 0x040fe400007a4270 */
[----:B------:R-:W-:-:S11]  /*d990*/  ISETP.GT.AND P4, PT, R0, RZ, P1 ;  /* 0x000000ff0000720c */ /* 0x000fd60000f84270 */
[----:B------:R1:W-:Y:S01]  /*d9a0*/  @P5 STG.E.U16 desc[UR40][R6.64+0x90], R68 ;  /* 0x0000904406005986 */ /* 0x0003e2000c101528 */
[----:B------:R-:W-:-:S03]  /*d9b0*/  ISETP.GT.AND P5, PT, R0, 0x8, P0 ;  /* 0x000000080000780c */ /* 0x000fc600007a4270 */
[----:B------:R1:W-:Y:S01]  /*d9c0*/  @P4 STG.E.U16 desc[UR40][R6.64+0x92], R69 ;  /* 0x0000924506004986 */ /* 0x0003e2000c101528 */
[----:B------:R-:W-:-:S09]  /*d9d0*/  ISETP.GT.AND P4, PT, R0, 0x8, P1 ;  /* 0x000000080000780c */ /* 0x000fd20000f84270 */
[----:B------:R1:W-:Y:S01]  /*d9e0*/  @P5 STG.E.U16 desc[UR40][R10.64+0x90], R70 ;  /* 0x000090460a005986 */ /* 0x0003e2000c101528 */
[C---:B------:R-:W-:Y:S02]  /*d9f0*/  ISETP.GT.AND P5, PT, R0.reuse, 0x80, P3 ;  /* 0x000000800000780c */ /* 0x040fe40001fa4270 */
[C---:B------:R-:W-:Y:S01]  /*da00*/  ISETP.GT.AND P3, PT, R0.reuse, 0x88, P3 ;  /* 0x000000880000780c */ /* 0x040fe20001f64270 */
[----:B------:R1:W-:Y:S01]  /*da10*/  @P4 STG.E.U16 desc[UR40][R10.64+0x92], R71 ;  /* 0x000092470a004986 */ /* 0x0003e2000c101528 */
[C---:B------:R-:W-:Y:S02]  /*da20*/  ISETP.GT.AND P4, PT, R0.reuse, 0x80, P2 ;  /* 0x000000800000780c */ /* 0x040fe40001784270 */
[----:B------:R-:W-:-:S07]  /*da30*/  ISETP.GT.AND P2, PT, R0, 0x88, P2 ;  /* 0x000000880000780c */ /* 0x000fce0001744270 */
[----:B------:R1:W-:Y:S04]  /*da40*/  @P5 STG.E.U16 desc[UR40][R12.64+0x80], R56 ;  /* 0x000080380c005986 */ /* 0x0003e8000c101528 */
[----:B------:R1:W-:Y:S01]  /*da50*/  @P4 STG.E.U16 desc[UR40][R12.64+0x82], R57 ;  /* 0x000082390c004986 */ /* 0x0003e2000c101528 */
[C---:B------:R-:W-:Y:S02]  /*da60*/  ISETP.GT.AND P4, PT, R0.reuse, 0x80, P0 ;  /* 0x000000800000780c */ /* 0x040fe40000784270 */
[C---:B------:R-:W-:Y:S01]  /*da70*/  ISETP.GT.AND P0, PT, R0.reuse, 0x88, P0 ;  /* 0x000000880000780c */ /* 0x040fe20000704270 */
[----:B------:R1:W-:Y:S01]  /*da80*/  @P3 STG.E.U16 desc[UR40][R4.64+0x80], R58 ;  /* 0x0000803a04003986 */ /* 0x0003e2000c101528 */
[C---:B------:R-:W-:Y:S02]  /*da90*/  ISETP.GT.AND P3, PT, R0.reuse, 0x80, P1 ;  /* 0x000000800000780c */ /* 0x040fe40000f64270 */
[----:B------:R-:W-:Y:S01]  /*daa0*/  ISETP.GT.AND P1, PT, R0, 0x88, P1 ;  /* 0x000000880000780c */ /* 0x000fe20000f24270 */
[----:B------:R1:W-:Y:S01]  /*dab0*/  @P2 STG.E.U16 desc[UR40][R4.64+0x82], R59 ;  /* 0x0000823b04002986 */ /* 0x0003e2000c101528 */
[----:B------:R-:W-:-:S05]  /*dac0*/  ISETP.GT.AND P2, PT, R3, 0x51, PT ;  /* 0x000000510300780c */ /* 0x000fca0003f44270 */
[----:B------:R1:W-:Y:S01]  /*dad0*/  @P4 STG.E.U16 desc[UR40][R12.64+0x90], R60 ;  /* 0x0000903c0c004986 */ /* 0x0003e2000c101528 */
[----:B------:R-:W-:-:S03]  /*dae0*/  ISETP.GT.AND P4, PT, R0, RZ, P2 ;  /* 0x000000ff0000720c */ /* 0x000fc60001784270 */
[----:B------:R1:W-:Y:S01]  /*daf0*/  @P3 STG.E.U16 desc[UR40][R12.64+0x92], R61 ;  /* 0x0000923d0c003986 */ /* 0x0003e2000c101528 */
[----:B------:R-:W-:-:S03]  /*db00*/  ISETP.GT.AND P3, PT, R3, 0x50, PT ;  /* 0x000000500300780c */ /* 0x000fc60003f64270 */
[----:B------:R1:W-:Y:S01]  /*db10*/  @P0 STG.E.U16 desc[UR40][R4.64+0x90], R62 ;  /* 0x0000903e04000986 */ /* 0x0003e2000c101528 */
[C---:B------:R-:W-:Y:S02]  /*db20*/  ISETP.GT.AND P0, PT, R0.reuse, RZ, P3 ;  /* 0x000000ff0000720c */ /* 0x040fe40001f04270 */
[C---:B------:R-:W-:Y:S01]  /*db30*/  ISETP.GT.AND P5, PT, R0.reuse, 0x8, P3 ;  /* 0x000000080000780c */ /* 0x040fe20001fa4270 */
[----:B------:R1:W-:Y:S01]  /*db40*/  @P1 STG.E.U16 desc[UR40][R4.64+0x92], R63 ;  /* 0x0000923f04001986 */ /* 0x0003e2000c101528 */
[----:B------:R-:W-:-:S03]  /*db50*/  ISETP.GT.AND P1, PT, R0, 0x8, P2 ;  /* 0x000000080000780c */ /* 0x000fc60001724270 */
        /* <DEDUP_REMOVED lines=25> */
[----:B------:R1:W-:Y:S06]  /*dcf0*/  @P2 STG.E.U16 desc[UR40][R4.64+0xa2], R43 ;  /* 0x0000a22b04002986 */ /* 0x0003ec000c101528 */
[----:B------:R1:W-:Y:S04]  /*dd00*/  @P4 STG.E.U16 desc[UR40][R12.64+0xb0], R44 ;  /* 0x0000b02c0c004986 */ /* 0x0003e8000c101528 */
[----:B------:R1:W-:Y:S01]  /*dd10*/  @P3 STG.E.U16 desc[UR40][R12.64+0xb2], R45 ;  /* 0x0000b22d0c003986 */ /* 0x0003e2000c101528 */
[----:B------:R-:W-:-:S03]  /*dd20*/  ISETP.GT.AND P3, PT, R3, 0x60, PT ;  /* 0x000000600300780c */ /* 0x000fc60003f64270 */
[----:B------:R1:W-:Y:S01]  /*dd30*/  @P0 STG.E.U16 desc[UR40][R4.64+0xb0], R46 ;  /* 0x0000b02e04000986 */ /* 0x0003e2000c101528 */
[----:B------:R-:W-:Y:S02]  /*dd40*/  ISETP.GT.AND P0, PT, R3, 0x61, PT ;  /* 0x000000610300780c */ /* 0x000fe40003f04270 */
[C---:B------:R-:W-:Y:S01]  /*dd50*/  ISETP.GT.AND P4, PT, R0.reuse, 0x8, P3 ;  /* 0x000000080000780c */ /* 0x040fe20001f84270 */
[----:B------:R1:W-:Y:S01]  /*dd60*/  @P1 STG.E.U16 desc[UR40][R4.64+0xb2], R47 ;  /* 0x0000b22f04001986 */ /* 0x0003e2000c101528 */
[C---:B------:R-:W-:Y:S02]  /*dd70*/  ISETP.GT.AND P1, PT, R0.reuse, RZ, P3 ;  /* 0x000000ff0000720c */ /* 0x040fe40001f24270 */
[C---:B------:R-:W-:Y:S02]  /*dd80*/  ISETP.GT.AND P2, PT, R0.reuse, RZ, P0 ;  /* 0x000000ff0000720c */ /* 0x040fe40000744270 */
[----:B------:R-:W-:-:S09]  /*dd90*/  ISETP.GT.AND P5, PT, R0, 0x8, P0 ;  /* 0x000000080000780c */ /* 0x000fd200007a4270 */
[----:B------:R1:W-:Y:S01]  /*dda0*/  @P1 STG.E.U16 desc[UR40][R6.64+0xc0], R32 ;  /* 0x0000c02006001986 */ /* 0x0003e2000c101528 */
[----:B------:R-:W-:-:S03]  /*ddb0*/  ISETP.GT.AND P1, PT, R3, 0x68, PT ;  /* 0x000000680300780c */ /* 0x000fc60003f24270 */
[----:B------:R1:W-:Y:S01]  /*ddc0*/  @P2 STG.E.U16 desc[UR40][R6.64+0xc2], R33 ;  /* 0x0000c22106002986 */ /* 0x0003e2000c101528 */
[----:B------:R-:W-:-:S03]  /*ddd0*/  ISETP.GT.AND P2, PT, R3, 0x69, PT ;  /* 0x000000690300780c */ /* 0x000fc60003f44270 */
[----:B------:R1:W-:Y:S01]  /*dde0*/  @P4 STG.E.U16 desc[UR40][R10.64+0xc0], R34 ;  /* 0x0000c0220a004986 */ /* 0x0003e2000c101528 */
[----:B------:R-:W-:-:S03]  /*ddf0*/  ISETP.GT.AND P4, PT, R0, RZ, P2 ;  /* 0x000000ff0000720c */ /* 0x000fc60001784270 */
[----:B------:R1:W-:Y:S01]  /*de00*/  @P5 STG.E.U16 desc[UR40][R10.64+0xc2], R35 ;  /* 0x0000c2230a005986 */ /* 0x0003e2000c101528 */
[----:B------:R-:W-:-:S09]  /*de10*/  ISETP.GT.AND P5, PT, R0, RZ, P1 ;  /* 0x000000ff0000720c */ /* 0x000fd20000fa4270 */
        /* <DEDUP_REMOVED lines=10> */
[----:B------:R1:W-:Y:S01]  /*dec0*/  @P4 STG.E.U16 desc[UR40][R12.64+0xc0], R24 ;  /* 0x0000c0180c004986 */ /* 0x0003e2000c101528 */
[C---:B------:R-:W-:Y:S02]  /*ded0*/  ISETP.GT.AND P4, PT, R0.reuse, 0x80, P1 ;  /* 0x000000800000780c */ /* 0x040fe40000f84270 */
[C---:B------:R-:W-:Y:S01]  /*dee0*/  ISETP.GT.AND P1, PT, R0.reuse, 0x88, P1 ;  /* 0x000000880000780c */ /* 0x040fe20000f24270 */
[----:B------:R1:W-:Y:S01]  /*def0*/  @P5 STG.E.U16 desc[UR40][R12.64+0xc2], R25 ;  /* 0x0000c2190c005986 */ /* 0x0003e2000c101528 */
[C---:B------:R-:W-:Y:S02]  /*df00*/  ISETP.GT.AND P5, PT, R0.reuse, 0x80, P2 ;  /* 0x000000800000780c */ /* 0x040fe400017a4270 */
[----:B------:R-:W-:Y:S01]  /*df10*/  ISETP.GT.AND P2, PT, R0, 0x88, P2 ;  /* 0x000000880000780c */ /* 0x000fe20001744270 */
[----:B------:R1:W-:Y:S04]  /*df20*/  @P3 STG.E.U16 desc[UR40][R4.64+0xc0], R26 ;  /* 0x0000c01a04003986 */ /* 0x0003e8000c101528 */
[----:B------:R1:W-:Y:S04]  /*df30*/  @P0 STG.E.U16 desc[UR40][R4.64+0xc2], R27 ;  /* 0x0000c21b04000986 */ /* 0x0003e8000c101528 */
[----:B------:R1:W-:Y:S04]  /*df40*/  @P4 STG.E.U16 desc[UR40][R12.64+0xd0], R28 ;  /* 0x0000d01c0c004986 */ /* 0x0003e8000c101528 */
[----:B------:R1:W-:Y:S04]  /*df50*/  @P5 STG.E.U16 desc[UR40][R12.64+0xd2], R29 ;  /* 0x0000d21d0c005986 */ /* 0x0003e8000c101528 */
[----:B------:R1:W-:Y:S04]  /*df60*/  @P1 STG.E.U16 desc[UR40][R4.64+0xd0], R30 ;  /* 0x0000d01e04001986 */ /* 0x0003e8000c101528 */
[----:B------:R1:W-:Y:S02]  /*df70*/  @P2 STG.E.U16 desc[UR40][R4.64+0xd2], R31 ;  /* 0x0000d21f04002986 */ /* 0x0003e4000c101528 */
.L_x_252:
[----:B------:R-:W-:Y:S05]  /*df80*/  BSYNC B0 ;  /* 0x0000000000007941 */ /* 0x000fea0003800000 */
.L_x_32:
[----:B------:R-:W-:Y:S01]  /*df90*/  ULDC UR4, c[0x0][0xc] ;  /* 0x0000030000047ab9 */ /* 0x000fe20000000800 */
[----:B------:R-:W-:Y:S01]  /*dfa0*/  ULDC UR5, c[0x0][0x10] ;  /* 0x0000040000057ab9 */ /* 0x000fe20000000800 */
[----:B0-----:R-:W0:Y:S01]  /*dfb0*/  LDC R3, c[0x0][0x14] ;  /* 0x00000500ff037b82 */ /* 0x001e220000000800 */
[----:B------:R-:W-:Y:S01]  /*dfc0*/  UIMAD.WIDE.U32 UR4, UR4, UR5, URZ ;  /* 0x00000005040472a5 */ /* 0x000fe2000f8e003f */
[----:B------:R-:W-:Y:S01]  /*dfd0*/  PRMT R0, RZ, 0x7610, R0 ;  /* 0x00007610ff007816 */ /* 0x000fe20000000000 */
[----:B------:R-:W-:Y:S02]  /*dfe0*/  IMAD.MOV.U32 R140, RZ, RZ, -0x1 ;  /* 0xffffffffff8c7424 */ /* 0x000fe400078e00ff */
[----:B------:R-:W-:Y:S02]  /*dff0*/  IMAD.MOV.U32 R137, RZ, RZ, -0x1 ;  /* 0xffffffffff897424 */ /* 0x000fe400078e00ff */
[----:B0-----:R-:W-:-:S04]  /*e000*/  IMAD.WIDE.U32 R16, R3, UR4, R16 ;  /* 0x0000000403107c25 */ /* 0x001fc8000f8e0010 */
[----:B------:R-:W-:Y:S01]  /*e010*/  IMAD R3, R3, UR5, RZ ;  /* 0x0000000503037c24 */ /* 0x000fe2000f8e02ff */
[----:B------:R-:W-:Y:S02]  /*e020*/  ULDC.64 UR4, c[0x0][0x650] ;  /* 0x0001940000047ab9 */ /* 0x000fe40000000a00 */
[----:B------:R-:W-:Y:S01]  /*e030*/  ISETP.GE.U32.AND P0, PT, R16, UR4, PT ;  /* 0x0000000410007c0c */ /* 0x000fe2000bf06070 */
[----:B------:R-:W-:-:S05]  /*e040*/  IMAD.IADD R17, R17, 0x1, R3 ;  /* 0x0000000111117824 */ /* 0x000fca00078e0203 */
[----:B------:R-:W-:-:S13]  /*e050*/  ISETP.GE.U32.AND.EX P0, PT, R17, UR5, PT, P0 ;  /* 0x0000000511007c0c */ /* 0x000fda000bf06100 */
[----:B------:R-:W-:Y:S05]  /*e060*/  @P0 BRA `(.L_x_253) ;  /* 0x0000000400640947 */ /* 0x000fea0003800000 */
[----:B-1----:R-:W0:Y:S01]  /*e070*/  S2R R12, SR_CTAID.X ;  /* 0x00000000000c7919 */ /* 0x002e220000002500 */
[----:B------:R-:W1:Y:S01]  /*e080*/  LDC.64 R10, c[0x0][0x628] ;  /* 0x00018a00ff0a7b82 */ /* 0x000e620000000a00 */
[----:B------:R-:W-:Y:S01]  /*e090*/  ULDC UR4, c[0x0][0x150] ;  /* 0x0000540000047ab9 */ /* 0x000fe20000000800 */
[----:B------:R-:W-:Y:S01]  /*e0a0*/  IMAD.MOV.U32 R8, RZ, RZ, R16 ;  /* 0x000000ffff087224 */ /* 0x000fe200078e0010 */
[----:B------:R-:W0:Y:S01]  /*e0b0*/  S2R R24, SR_CTAID.Y ;  /* 0x0000000000187919 */ /* 0x000e220000002600 */
[----:B------:R-:W-:-:S04]  /*e0c0*/  IMAD.MOV.U32 R9, RZ, RZ, R17 ;  /* 0x000000ffff097224 */ /* 0x000fc800078e0011 */
[----:B------:R-:W2:Y:S08]  /*e0d0*/  LDC R21, c[0x0][0x144] ;  /* 0x00005100ff157b82 */ /* 0x000eb00000000800 */
[----:B------:R-:W2:Y:S08]  /*e0e0*/  LDC R0, c[0x0][0x630] ;  /* 0x00018c00ff007b82 */ /* 0x000eb00000000800 */
[----:B----4-:R-:W4:Y:S01]  /*e0f0*/  LDC.64 R14, c[0x0][0x620] ;  /* 0x00018800ff0e7b82 */ /* 0x010f220000000a00 */
[----:B-1----:R-:W-:-:S04]  /*e100*/  ISETP.NE.U32.AND P0, PT, R10, RZ, PT ;  /* 0x000000ff0a00720c */ /* 0x002fc80003f05070 */
[----:B------:R-:W-:Y:S02]  /*e110*/  ISETP.NE.AND.EX P0, PT, R11, RZ, PT, P0 ;  /* 0x000000ff0b00720c */ /* 0x000fe40003f05300 */
[----:B0-----:R-:W-:-:S05]  /*e120*/  I2FP.F32.U32 R3, R12 ;  /* 0x0000000c00037245 */ /* 0x001fca0000201000 */
[----:B------:R-:W-:-:S04]  /*e130*/  FMUL R3, R3, UR4 ;  /* 0x0000000403037c20 */ /* 0x000fc80008400000 */
[----:B------:R0:W1:Y:S02]  /*e140*/  F2I.U32.TRUNC.NTZ R20, R3 ;  /* 0x0000000300147305 */ /* 0x000064000020f000 */
[----:B--2---:R-:W-:Y:S05]  /*e150*/  @!P0 BRA `(.L_x_254) ;  /* 0x0000000000288947 */ /* 0x004fea0003800000 */
[----:B0-----:R-:W0:Y:S02]  /*e160*/  LDC R3, c[0x0][0x634] ;  /* 0x00018d00ff037b82 */ /* 0x001e240000000800 */
        /* <DEDUP_REMOVED lines=9> */
.L_x_254:
[----:B------:R-:W2:Y:S01]  /*e200*/  LDC.64 R28, c[0x0][0x640] ;  /* 0x00019000ff1c7b82 */ /* 0x000ea20000000a00 */
[-CC-:B------:R-:W-:Y:S01]  /*e210*/  SHF.R.U64 R137, R8, R0.reuse, R9.reuse ;  /* 0x0000000008897219 */ /* 0x180fe20000001209 */
[----:B-1----:R-:W-:Y:S01]  /*e220*/  IMAD.MOV R20, RZ, RZ, -R20 ;  /* 0x000000ffff147224 */ /* 0x002fe200078e0a14 */
[----:B------:R-:W-:Y:S01]  /*e230*/  SHF.R.U32.HI R0, RZ, R0, R9 ;  /* 0x00000000ff007219 */ /* 0x000fe20000011609 */
[----:B------:R-:W-:Y:S01]  /*e240*/  ULDC UR4, c[0x0][0x154] ;  /* 0x0000550000047ab9 */ /* 0x000fe20000000800 */
[----:B0-----:R-:W-:Y:S01]  /*e250*/  IADD3 R3, P0, RZ, -R137, RZ ;  /* 0x80000089ff037210 */ /* 0x001fe20007f1e0ff */
[----:B------:R-:W-:Y:S02]  /*e260*/  IMAD R21, R21, R20, R12 ;  /* 0x0000001415157224 */ /* 0x000fe400078e020c */
[----:B------:R-:W0:Y:S01]  /*e270*/  LDC R6, c[0x0][0x618] ;  /* 0x00018600ff067b82 */ /* 0x000e220000000800 */
[----:B------:R-:W-:Y:S02]  /*e280*/  IMAD.MOV.U32 R7, RZ, RZ, 0x1 ;  /* 0x00000001ff077424 */ /* 0x000fe400078e00ff */
[----:B------:R-:W-:-:S04]  /*e290*/  IMAD.X R5, RZ, RZ, ~R0, P0 ;  /* 0x000000ffff057224 */ /* 0x000fc800000e0e00 */
[-C--:B----4-:R-:W-:Y:S01]  /*e2a0*/  IMAD R0, R5, R14.reuse, RZ ;  /* 0x0000000e05007224 */ /* 0x090fe200078e02ff */
[----:B------:R-:W1:Y:S01]  /*e2b0*/  LDC R8, c[0x0][0x608] ;  /* 0x00018200ff087b82 */ /* 0x000e620000000800 */
[----:B------:R-:W-:-:S04]  /*e2c0*/  IMAD.WIDE.U32 R4, R3, R14, R16 ;  /* 0x0000000e03047225 */ /* 0x000fc800078e0010 */
[----:B------:R-:W-:Y:S01]  /*e2d0*/  IMAD R3, R3, R15, R0 ;  /* 0x0000000f03037224 */ /* 0x000fe200078e0200 */
[----:B------:R-:W-:Y:S02]  /*e2e0*/  I2FP.F32.U32 R0, R24 ;  /* 0x0000001800007245 */ /* 0x000fe40000201000 */
[----:B------:R-:W4:Y:S01]  /*e2f0*/  LDC R26, c[0x0][0x658] ;  /* 0x00019600ff1a7b82 */ /* 0x000f220000000800 */
[----:B------:R-:W-:Y:S01]  /*e300*/  IMAD.IADD R3, R5, 0x1, R3 ;  /* 0x0000000105037824 */ /* 0x000fe200078e0203 */
[----:B--2---:R-:W-:Y:S01]  /*e310*/  ISETP.NE.U32.AND P0, PT, R28, RZ, PT ;  /* 0x000000ff1c00720c */ /* 0x004fe20003f05070 */
[----:B------:R-:W-:Y:S01]  /*e320*/  FMUL R0, R0, UR4 ;  /* 0x0000000400007c20 */ /* 0x000fe20008400000 */
[----:B------:R-:W-:Y:S02]  /*e330*/  IMAD.MOV.U32 R5, RZ, RZ, -0x1 ;  /* 0xffffffffff057424 */ /* 0x000fe400078e00ff */
[----:B------:R-:W-:Y:S01]  /*e340*/  ISETP.NE.AND.EX P0, PT, R29, RZ, PT, P0 ;  /* 0x000000ff1d00720c */ /* 0x000fe20003f05300 */
[----:B------:R2:W2:Y:S01]  /*e350*/  F2I.U32.TRUNC.NTZ R13, R0 ;  /* 0x00000000000d7305 */ /* 0x0004a2000020f000 */
[----:B------:R-:W2:Y:S01]  /*e360*/  LDC R15, c[0x0][0x148] ;  /* 0x00005200ff0f7b82 */ /* 0x000ea20000000800 */
[----:B0-----:R-:W-:-:S02]  /*e370*/  SHF.R.U64 R12, R4, R6, R3 ;  /* 0x00000006040c7219 */ /* 0x001fc40000001203 */
[----:B------:R-:W-:-:S05]  /*e380*/  SHF.R.U32.HI R3, RZ, R6, R3 ;  /* 0x00000006ff037219 */ /* 0x000fca0000011603 */
[----:B------:R-:W0:Y:S01]  /*e390*/  LDC R20, c[0x0][0x600] ;  /* 0x00018000ff147b82 */ /* 0x000e220000000800 */
[-CC-:B-1----:R-:W-:Y:S02]  /*e3a0*/  SHF.R.U64 R10, R12, R8.reuse, R3.reuse ;  /* 0x000000080c0a7219 */ /* 0x182fe40000001203 */
[----:B------:R-:W-:-:S05]  /*e3b0*/  SHF.R.U32.HI R3, RZ, R8, R3 ;  /* 0x00000008ff037219 */ /* 0x000fca0000011603 */
[----:B------:R-:W1:Y:S01]  /*e3c0*/  LDC R27, c[0x0][0x648] ;  /* 0x00019200ff1b7b82 */ /* 0x000e620000000800 */
[-C--:B----4-:R-:W-:Y:S02]  /*e3d0*/  SHF.L.U32 R4, R5, R26.reuse, RZ ;  /* 0x0000001a05047219 */ /* 0x090fe400000006ff */
[-CC-:B------:R-:W-:Y:S02]  /*e3e0*/  SHF.R.U64 R14, R10, R26.reuse, R3.reuse ;  /* 0x0000001a0a0e7219 */ /* 0x180fe40000001203 */
[----:B------:R-:W-:Y:S02]  /*e3f0*/  SHF.R.U32.HI R5, RZ, R26, R3 ;  /* 0x0000001aff057219 */ /* 0x000fe40000011603 */
[----:B------:R-:W-:Y:S01]  /*e400*/  LOP3.LUT R25, RZ, R4, RZ, 0x33, !PT ;  /* 0x00000004ff197212 */ /* 0x000fe200078e33ff */
[----:B------:R-:W4:Y:S01]  /*e410*/  LDC R30, c[0x0][0x638] ;  /* 0x00018e00ff1e7b82 */ /* 0x000f220000000800 */
[----:B------:R-:W-:Y:S01]  /*e420*/  SHF.L.U32 R26, R7, R26, RZ ;  /* 0x0000001a071a7219 */ /* 0x000fe200000006ff */
[----:B------:R-:W-:-:S06]  /*e430*/  IMAD.MOV.U32 R4, RZ, RZ, R14 ;  /* 0x000000ffff047224 */ /* 0x000fcc00078e000e */
[----:B------:R-:W0:Y:S01]  /*e440*/  LDC R31, c[0x0][0x610] ;  /* 0x00018400ff1f7b82 */ /* 0x000e220000000800 */
[----:B------:R-:W-:Y:S05]  /*e450*/  @!P0 BRA `(.L_x_255) ;  /* 0x0000000000288947 */ /* 0x000fea0003800000 */
[----:B------:R-:W3:Y:S02]  /*e460*/  LDC R3, c[0x0][0x64c] ;  /* 0x00019300ff037b82 */ /* 0x000ee40000000800 */
[----:B---3--:R-:W-:-:S05]  /*e470*/  IADD3 R3, P0, R14, R3, RZ ;  /* 0x000000030e037210 */ /* 0x008fca0007f1e0ff */
        /* <DEDUP_REMOVED lines=8> */
.L_x_255:
[----:B------:R-:W-:Y:S01]  /*e500*/  ISETP.NE.AND P0, PT, R2, 0x1, PT ;  /* 0x000000010200780c */ /* 0x000fe20003f05270 */
[----:B0-----:R-:W-:Y:S01]  /*e510*/  VIADD R7, R20, 0xffffffff ;  /* 0xffffffff14077836 */ /* 0x001fe20000000000 */
[----:B-12---:R-:W-:Y:S01]  /*e520*/  SHF.R.U64 R0, R4, R27, R5 ;  /* 0x0000001b04007219 */ /* 0x006fe20000001205 */
[----:B------:R-:W-:Y:S01]  /*e530*/  IMAD.MOV R13, RZ, RZ, -R13 ;  /* 0x000000ffff0d7224 */ /* 0x000fe200078e0a0d */
[----:B------:R-:W-:Y:S01]  /*e540*/  LOP3.LUT R5, R10, R25, RZ, 0xc0, !PT ;  /* 0x000000190a057212 */ /* 0x000fe200078ec0ff */
[----:B------:R-:W-:Y:S02]  /*e550*/  IMAD.MOV.U32 R4, RZ, RZ, 0x1 ;  /* 0x00000001ff047424 */ /* 0x000fe400078e00ff */
[----:B------:R-:W-:Y:S02]  /*e560*/  IMAD.MOV R3, RZ, RZ, -R0 ;  /* 0x000000ffff037224 */ /* 0x000fe400078e0a00 */
[----:B------:R-:W-:Y:S01]  /*e570*/  IMAD R8, R26, R0, R5 ;  /* 0x000000001a087224 */ /* 0x000fe200078e0205 */
[----:B------:R-:W-:Y:S01]  /*e580*/  LOP3.LUT R5, R12, R7, RZ, 0xc0, !PT ;  /* 0x000000070c057212 */ /* 0x000fe200078ec0ff */
[----:B----4-:R-:W-:-:S02]  /*e590*/  IMAD R0, R3, R30, R14 ;  /* 0x0000001e03007224 */ /* 0x010fc400078e020e */
[----:B------:R-:W-:Y:S02]  /*e5a0*/  @P0 IMAD R21, R15, R13, R24 ;  /* 0x0000000d0f150224 */ /* 0x000fe400078e0218 */
[----:B------:R-:W-:Y:S01]  /*e5b0*/  IMAD R3, R0, R20, R5 ;  /* 0x0000001400037224 */ /* 0x000fe200078e0205 */
[----:B------:R-:W-:Y:S01]  /*e5c0*/  PRMT R0, R4, 0x7610, R0 ;  /* 0x0000761004007816 */ /* 0x000fe20000000000 */
[----:B------:R-:W-:-:S05]  /*e5d0*/  IMAD R8, R8, R31, R21 ;  /* 0x0000001f08087224 */ /* 0x000fca00078e0215 */
[----:B------:R-:W-:Y:S02]  /*e5e0*/  SEL R140, R3, R8, !P0 ;  /* 0x00000008038c7207 */ /* 0x000fe40004000000 */
[----:B------:R-:W-:-:S07]  /*e5f0*/  SEL R8, R8, R3, !P0 ;  /* 0x0000000308087207 */ /* 0x000fce0004000000 */
.L_x_253:
[----:B------:R-:W-:Y:S01]  /*e600*/  LOP3.LUT P0, RZ, R0, 0xff, RZ, 0xc0, !PT ;  /* 0x000000ff00ff7812 */ /* 0x000fe2000780c0ff */
[----:B------:R-:W-:-:S12]  /*e610*/  IMAD.MOV.U32 R139, RZ, RZ, R8 ;  /* 0x000000ffff8b7224 */ /* 0x000fd800078e0008 */
[----:B------:R-:W-:Y:S05]  /*e620*/  @P0 BRA `(.L_x_256) ;  /* 0xffffff2800e00947 */ /* 0x000fea000383ffff */
[----:B------:R-:W-:Y:S05]  /*e630*/  EXIT ;  /* 0x000000000000794d */ /* 0x000fea0003800000 */
.L_x_7:
[----:B0-----:R-:W-:Y:S01]  /*e640*/  ULDC.64 UR4, c[0x0][0x650] ;  /* 0x0001940000047ab9 */ /* 0x001fe20000000a00 */
        /* <DEDUP_REMOVED lines=25> */
.L_x_258:
[----:B------:R-:W0:Y:S01]  /*e7e0*/  LDC.64 R28, c[0x0][0x640] ;  /* 0x00019000ff1c7b82 */ /* 0x000e220000000a00 */
[-CC-:B------:R-:W-:Y:S01]  /*e7f0*/  SHF.R.U64 R22, R12, R6.reuse, R13.reuse ;  /* 0x000000060c167219 */ /* 0x180fe2000000120d */
[----:B------:R-:W-:Y:S01]  /*e800*/  IMAD.MOV.U32 R30, RZ, RZ, 0x1 ;  /* 0x00000001ff1e7424 */ /* 0x000fe200078e00ff */
[----:B------:R-:W-:Y:S02]  /*e810*/  SHF.R.U32.HI R6, RZ, R6, R13 ;  /* 0x00000006ff067219 */ /* 0x000fe4000001160d */
        /* <DEDUP_REMOVED lines=8> */
[----:B------:R-:W-:Y:S01]  /*e8a0*/  IMAD.IADD R9, R9, 0x1, R11 ;  /* 0x0000000109097824 */ /* 0x000fe200078e020b */
[----:B0-----:R-:W-:-:S04]  /*e8b0*/  ISETP.NE.U32.AND P0, PT, R28, RZ, PT ;  /* 0x000000ff1c00720c */ /* 0x001fc80003f05070 */
[----:B------:R-:W-:Y:S02]  /*e8c0*/  ISETP.NE.AND.EX P0, PT, R29, RZ, PT, P0 ;  /* 0x000000ff1d00720c */ /* 0x000fe40003f05300 */
[----:B------:R-:W0:Y:S01]  /*e8d0*/  LDC R20, c[0x0][0x600] ;  /* 0x00018000ff147b82 */ /* 0x000e220000000800 */
[-CC-:B-1----:R-:W-:Y:S01]  /*e8e0*/  SHF.R.U64 R14, R8, R10.reuse, R9.reuse ;  /* 0x0000000a080e7219 */ /* 0x182fe20000001209 */
[----:B------:R-:W-:Y:S01]  /*e8f0*/  IMAD.MOV.U32 R8, RZ, RZ, -0x1 ;  /* 0xffffffffff087424 */ /* 0x000fe200078e00ff */
[----:B------:R-:W-:-:S05]  /*e900*/  SHF.R.U32.HI R9, RZ, R10, R9 ;  /* 0x0000000aff097219 */ /* 0x000fca0000011609 */
[----:B------:R-:W1:Y:S01]  /*e910*/  LDC R24, c[0x0][0x648] ;  /* 0x00019200ff187b82 */ /* 0x000e620000000800 */
[-CC-:B--2---:R-:W-:Y:S02]  /*e920*/  SHF.R.U64 R23, R14, R12.reuse, R9.reuse ;  /* 0x0000000c0e177219 */ /* 0x184fe40000001209 */
[----:B------:R-:W-:-:S05]  /*e930*/  SHF.R.U32.HI R6, RZ, R12, R9 ;  /* 0x0000000cff067219 */ /* 0x000fca0000011609 */
[----:B------:R-:W2:Y:S01]  /*e940*/  LDC R26, c[0x0][0x638] ;  /* 0x00018e00ff1a7b82 */ /* 0x000ea20000000800 */
[-C--:B---3--:R-:W-:Y:S02]  /*e950*/  SHF.L.U32 R8, R8, R27.reuse, RZ ;  /* 0x0000001b08087219 */ /* 0x088fe400000006ff */
[-CC-:B------:R-:W-:Y:S02]  /*e960*/  SHF.R.U64 R25, R23, R27.reuse, R6.reuse ;  /* 0x0000001b17197219 */ /* 0x180fe40000001206 */
[----:B------:R-:W-:Y:S02]  /*e970*/  LOP3.LUT R32, RZ, R8, RZ, 0x33, !PT ;  /* 0x00000008ff207212 */ /* 0x000fe400078e33ff */
[----:B------:R-:W-:Y:S01]  /*e980*/  SHF.R.U32.HI R9, RZ, R27, R6 ;  /* 0x0000001bff097219 */ /* 0x000fe20000011606 */
[----:B------:R-:W3:Y:S01]  /*e990*/  LDC R31, c[0x0][0x610] ;  /* 0x00018400ff1f7b82 */ /* 0x000ee20000000800 */
[----:B------:R-:W-:Y:S01]  /*e9a0*/  IMAD.MOV.U32 R8, RZ, RZ, R25 ;  /* 0x000000ffff087224 */ /* 0x000fe200078e0019 */
[----:B------:R-:W-:Y:S06]  /*e9b0*/  @!P0 BRA `(.L_x_259) ;  /* 0x0000000000288947 */ /* 0x000fec0003800000 */
        /* <DEDUP_REMOVED lines=10> */
.L_x_259:
[----:B------:R-:W-:Y:S02]  /*ea60*/  ISETP.NE.AND P0, PT, R2, 0x1, PT ;  /* 0x000000010200780c */ /* 0x000fe40003f05270 */
[----:B-1----:R-:W-:Y:S01]  /*ea70*/  SHF.R.U64 R6, R8, R24, R9 ;  /* 0x0000001808067219 */ /* 0x002fe20000001209 */
[----:B0-----:R-:W-:Y:S01]  /*ea80*/  VIADD R9, R20, 0xffffffff ;  /* 0xffffffff14097836 */ /* 0x001fe20000000000 */
[----:B------:R-:W-:Y:S02]  /*ea90*/  SHF.L.U32 R30, R30, R27, RZ ;  /* 0x0000001b1e1e7219 */ /* 0x000fe400000006ff */
[----:B------:R-:W-:Y:S01]  /*eaa0*/  LOP3.LUT R5, R23, R32, RZ, 0xc0, !PT ;  /* 0x0000002017057212 */ /* 0x000fe200078ec0ff */
[----:B------:R-:W-:-:S04]  /*eab0*/  IMAD.MOV R8, RZ, RZ, -R6 ;  /* 0x000000ffff087224 */ /* 0x000fc800078e0a06 */
[----:B------:R-:W-:Y:S01]  /*eac0*/  IMAD R6, R30, R6, R5 ;  /* 0x000000061e067224 */ /* 0x000fe200078e0205 */
[----:B------:R-:W-:Y:S01]  /*ead0*/  LOP3.LUT R5, R14, R9, RZ, 0xc0, !PT ;  /* 0x000000090e057212 */ /* 0x000fe200078ec0ff */
[----:B------:R-:W-:Y:S02]  /*eae0*/  @P0 IMAD R3, R7, R21, R4 ;  /* 0x0000001507030224 */ /* 0x000fe400078e0204 */
[----:B--2---:R-:W-:Y:S02]  /*eaf0*/  IMAD R4, R8, R26, R25 ;  /* 0x0000001a08047224 */ /* 0x004fe400078e0219 */
[----:B---3--:R-:W-:Y:S02]  /*eb00*/  IMAD R3, R6, R31, R3 ;  /* 0x0000001f06037224 */ /* 0x008fe400078e0203 */
[----:B------:R-:W-:Y:S02]  /*eb10*/  IMAD R4, R4, R20, R5 ;  /* 0x0000001404047224 */ /* 0x000fe400078e0205 */
[----:B------:R-:W-:-:S02]  /*eb20*/  IMAD.MOV.U32 R8, RZ, RZ, 0x1 ;  /* 0x00000001ff087424 */ /* 0x000fc400078e00ff */
[----:B------:R-:W-:Y:S01]  /*eb30*/  IMAD.MOV.U32 R6, RZ, RZ, R22 ;  /* 0x000000ffff067224 */ /* 0x000fe200078e0016 */
[----:B------:R-:W-:Y:S02]  /*eb40*/  SEL R20, R4, R3, !P0 ;  /* 0x0000000304147207 */ /* 0x000fe40004000000 */
[----:B------:R-:W-:-:S07]  /*eb50*/  SEL R13, R3, R4, !P0 ;  /* 0x00000004030d7207 */ /* 0x000fce0004000000 */
.L_x_257:
[----:B------:R-:W-:-:S08]  /*eb60*/  NOP ;  /* 0x0000000000007918 */ /* 0x000fd00000000000 */
[----:B------:R-:W0:-:S00]  /*eb70*/  USETMAXREG.DEALLOC.CTAPOOL 0x28 ;  /* 0x00000028000079c8 */ /* 0x000e0000080e0500 */
[----:B0-----:R-:W-:-:S13]  /*eb80*/  ISETP.NE.AND P0, PT, R0, RZ, PT ;  /* 0x000000ff0000720c */ /* 0x001fda0003f05270 */
[----:B------:R-:W-:Y:S05]  /*eb90*/  @P0 EXIT ;  /* 0x000000000000094d */ /* 0x000fea0003800000 */
[----:B------:R-:W-:Y:S01]  /*eba0*/  LOP3.LUT P0, RZ, R8, 0xff, RZ, 0xc0, !PT ;  /* 0x000000ff08ff7812 */ /* 0x000fe2000780c0ff */
[----:B------:R-:W-:Y:S02]  /*ebb0*/  IMAD.MOV.U32 R0, RZ, RZ, 0x1 ;  /* 0x00000001ff007424 */ /* 0x000fe400078e00ff */
[----:B------:R-:W-:-:S10]  /*ebc0*/  IMAD.MOV.U32 R3, RZ, RZ, RZ ;  /* 0x000000ffff037224 */ /* 0x000fd400078e00ff */
[----:B------:R-:W-:Y:S05]  /*ebd0*/  @!P0 BRA `(.L_x_260) ;  /* 0x0000000c00708947 */ /* 0x000fea0003800000 */
[----:B------:R-:W0:Y:S01]  /*ebe0*/  LDC R0, c[0x0][0x28c] ;  /* 0x0000a300ff007b82 */ /* 0x000e220000000800 */
[----:B------:R-:W1:Y:S01]  /*ebf0*/  S2R R9, SR_CgaCtaId ;  /* 0x0000000000097919 */ /* 0x000e620000008800 */
[----:B------:R-:W-:Y:S01]  /*ec00*/  ULDC UR5, c[0x0][0x658] ;  /* 0x0001960000057ab9 */ /* 0x000fe20000000800 */
[----:B------:R-:W-:Y:S01]  /*ec10*/  UMOV UR7, 0xffffffff ;  /* 0xffffffff00077882 */ /* 0x000fe20000000000 */
[----:B------:R-:W-:Y:S01]  /*ec20*/  ULDC UR6, c[0x0][0xc] ;  /* 0x0000030000067ab9 */ /* 0x000fe20000000800 */
[----:B------:R-:W-:Y:S01]  /*ec30*/  USHF.L.U32 UR9, UR7, UR5, URZ ;  /* 0x0000000507097299 */ /* 0x000fe2000800063f */
[----:B------:R-:W-:Y:S01]  /*ec40*/  BSSY B0, `(.L_x_260) ;  /* 0x00000d5000007945 */ /* 0x000fe20003800000 */
[----:B------:R-:W-:Y:S01]  /*ec50*/  UMOV UR8, 0x1 ;  /* 0x0000000100087882 */ /* 0x000fe20000000000 */
[----:B------:R-:W-:Y:S01]  /*ec60*/  ULDC UR7, c[0x0][0x10] ;  /* 0x0000040000077ab9 */ /* 0x000fe20000000800 */
[----:B------:R-:W-:Y:S01]  /*ec70*/  USHF.L.U32 UR5, UR8, UR5, URZ ;  /* 0x0000000508057299 */ /* 0x000fe2000800063f */
[----:B------:R-:W-:Y:S01]  /*ec80*/  IMAD.MOV.U32 R10, RZ, RZ, 0x1 ;  /* 0x00000001ff0a7424 */ /* 0x000fe200078e00ff */
[----:B------:R-:W-:Y:S01]  /*ec90*/  UIMAD.WIDE.U32 UR6, UR6, UR7, URZ ;  /* 0x00000007060672a5 */ /* 0x000fe2000f8e003f */
[----:B------:R-:W-:Y:S01]  /*eca0*/  LOP3.LUT R12, R19, 0x2, RZ, 0xfc, !PT ;  /* 0x00000002130c7812 */ /* 0x000fe200078efcff */
[----:B------:R-:W-:Y:S01]  /*ecb0*/  ULDC UR8, c[0x0][0x14] ;  /* 0x0000050000087ab9 */ /* 0x000fe20000000800 */
[----:B------:R-:W-:Y:S01]  /*ecc0*/  ULDC UR4, c[0x0][0x600] ;  /* 0x0001800000047ab9 */ /* 0x000fe20000000800 */
[----:B------:R-:W-:-:S02]  /*ecd0*/  UIMAD.WIDE.U32 UR30, UR6, UR8, URZ ;  /* 0x00000008061e72a5 */ /* 0x000fc4000f8e003f */
[----:B------:R-:W-:Y:S02]  /*ece0*/  UIMAD UR7, UR7, UR8, URZ ;  /* 0x00000008070772a4 */ /* 0x000fe4000f8e023f */
[----:B------:R-:W-:Y:S02]  /*ecf0*/  UIADD3 UR4, UR4, -0x1, URZ ;  /* 0xffffffff04047890 */ /* 0x000fe4000fffe03f */
[----:B------:R-:W-:Y:S02]  /*ed00*/  ULOP3.LUT UR6, URZ, UR9, URZ, 0x33, !UPT ;  /* 0x000000093f067292 */ /* 0x000fe4000f8e333f */
[----:B------:R-:W-:Y:S01]  /*ed10*/  UIADD3 UR7, UR31, UR7, URZ ;  /* 0x000000071f077290 */ /* 0x000fe2000fffe03f */
[----:B0-----:R-:W-:Y:S01]  /*ed20*/  VIADD R0, R0, 0x7f ;  /* 0x0000007f00007836 */ /* 0x001fe20000000000 */
[----:B------:R-:W-:-:S04]  /*ed30*/  ULDC.64 UR38, c[0x0][0x198] ;  /* 0x0000660000267ab9 */ /* 0x000fc80000000a00 */
[----:B------:R-:W-:-:S04]  /*ed40*/  SHF.R.S32.HI R3, RZ, 0x1f, R0 ;  /* 0x0000001fff037819 */ /* 0x000fc80000011400 */
[----:B------:R-:W-:Y:S01]  /*ed50*/  LEA.HI R3, R3, R0, RZ, 0x7 ;  /* 0x0000000003037211 */ /* 0x000fe200078f38ff */
[----:B------:R-:W-:Y:S01]  /*ed60*/  IMAD.MOV.U32 R0, RZ, RZ, 0x1 ;  /* 0x00000001ff007424 */ /* 0x000fe200078e00ff */
[----:B-1----:R-:W-:Y:S02]  /*ed70*/  LOP3.LUT R9, R9, 0x1, RZ, 0xc0, !PT ;  /* 0x0000000109097812 */ /* 0x002fe400078ec0ff */
[----:B------:R-:W-:Y:S01]  /*ed80*/  SHF.R.S32.HI R8, RZ, 0x7, R3 ;  /* 0x00000007ff087819 */ /* 0x000fe20000011403 */
[----:B------:R-:W-:-:S04]  /*ed90*/  IMAD.MOV.U32 R3, RZ, RZ, RZ ;  /* 0x000000ffff037224 */ /* 0x000fc800078e00ff */
[----:B------:R-:W-:-:S07]  /*eda0*/  VIADD R11, R8, 0x1 ;  /* 0x00000001080b7836 */ /* 0x000fce0000000000 */
.L_x_271:
[----:B------:R-:W-:-:S03]  /*edb0*/  UMOV UR8, 0xffffffff ;  /* 0xffffffff00087882 */ /* 0x000fc60000000000 */
[----:B------:R-:W-:Y:S05]  /*edc0*/  BRA.DIV UR8, `(.L_x_261) ;  /* 0x0000000e08987947 */ /* 0x000fea000b800000 */
[----:B------:R-:W-:-:S13]  /*edd0*/  ELECT P6, URZ, PT ;  /* 0x00000000003f782f */ /* 0x000fda00038c0000 */
.L_x_280:
[----:B------:R-:W0:Y:S01]  /*ede0*/  LDC R4, c[0x0][0x28c] ;  /* 0x0000a300ff047b82 */ /* 0x000e220000000800 */
[----:B------:R-:W-:Y:S01]  /*edf0*/  BSSY B1, `(.L_x_262) ;  /* 0x0000046000017945 */ /* 0x000fe20003800000 */
[----:B0-----:R-:W-:-:S13]  /*ee00*/  ISETP.LT.OR P6, PT, R4, 0x1, !P6 ;  /* 0x000000010400780c */ /* 0x001fda00077c1670 */
[----:B------:R-:W-:Y:S05]  /*ee10*/  @P6 BRA `(.L_x_263) ;  /* 0x00000004000c6947 */ /* 0x000fea0003800000 */
[----:B------:R-:W-:Y:S02]  /*ee20*/  IMAD R20, R20, 0x2, R9 ;  /* 0x0000000214147824 */ /* 0x000fe400078e0209 */
[----:B------:R-:W-:Y:S02]  /*ee30*/  IMAD.SHL.U32 R15, R13, 0x100, RZ ;  /* 0x000001000d0f7824 */ /* 0x000fe400078e00ff */
[----:B------:R-:W-:Y:S02]  /*ee40*/  IMAD.MOV.U32 R22, RZ, RZ, RZ ;  /* 0x000000ffff167224 */ /* 0x000fe400078e00ff */
[----:B------:R-:W-:Y:S02]  /*ee50*/  IMAD.MOV.U32 R4, RZ, RZ, R11 ;  /* 0x000000ffff047224 */ /* 0x000fe400078e000b */
[----:B------:R-:W-:Y:S02]  /*ee60*/  IMAD.MOV.U32 R5, RZ, RZ, R0 ;  /* 0x000000ffff057224 */ /* 0x000fe400078e0000 */
[----:B------:R-:W-:-:S02]  /*ee70*/  IMAD.MOV.U32 R14, RZ, RZ, R3 ;  /* 0x000000ffff0e7224 */ /* 0x000fc400078e0003 */
[----:B------:R-:W-:-:S07]  /*ee80*/  IMAD R21, R20, 0x38, RZ ;  /* 0x0000003814157824 */ /* 0x000fce00078e02ff */
.L_x_266:
[----:B------:R-:W0:Y:S01]  /*ee90*/  S2R R20, SR_CgaCtaId ;  /* 0x0000000000147919 */ /* 0x000e220000008800 */
[----:B------:R-:W-:Y:S02]  /*eea0*/  MOV R7, 0x400 ;  /* 0x0000040000077802 */ /* 0x000fe40000000f00 */
[----:B------:R-:W-:-:S13]  /*eeb0*/  LOP3.LUT P1, RZ, R18, 0x7f, RZ, 0xc0, !PT ;  /* 0x0000007f12ff7812 */ /* 0x000fda000782c0ff */
[----:B------:R-:W1:Y:S01]  /*eec0*/  @!P1 LDC R13, c[0x0][0x500] ;  /* 0x00014000ff0d9b82 */ /* 0x000e620000000800 */
[----:B0-----:R-:W-:Y:S02]  /*eed0*/  LEA R23, R20, R7, 0x18 ;  /* 0x0000000714177211 */ /* 0x001fe400078ec0ff */
[----:B------:R-:W-:-:S03]  /*eee0*/  SHF.L.U32 R7, R5, 0x1f, RZ ;  /* 0x0000001f05077819 */ /* 0x000fc600000006ff */
[----:B------:R-:W-:-:S04]  /*eef0*/  IMAD R20, R14, 0x8, R23 ;  /* 0x000000080e147824 */ /* 0x000fc800078e0217 */
[----:B------:R-:W0:Y:S02]  /*ef00*/  SYNCS.PHASECHK.TRANS64.TRYWAIT P0, [R20+URZ+0x10], R7 ;  /* 0x00001007140075a7 */ /* 0x000e24000800017f */
[----:B01----:R-:W-:Y:S05]  /*ef10*/  @!P0 BRA `(.L_x_264) ;  /* 0x0000000c00648947 */ /* 0x003fea0003800000 */
.L_x_281:
[----:B0-----:R-:W-:Y:S01]  /*ef20*/  PRMT R7, R12, 0x9910, RZ ;  /* 0x000099100c077816 */ /* 0x001fe200000000ff */
[----:B------:R0:W-:Y:S03]  /*ef30*/  @!P1 SYNCS.ARRIVE.TRANS64 RZ, [R20+URZ], R13 ;  /* 0x0000000d14ff99a7 */ /* 0x0001e6000800003f */
[----:B------:R-:W-:-:S13]  /*ef40*/  ISETP.NE.AND P0, PT, R7, 0x2, PT ;  /* 0x000000020700780c */ /* 0x000fda0003f05270 */
[----:B0-----:R-:W-:Y:S05]  /*ef50*/  @P0 BRA `(.L_x_265) ;  /* 0x0000000000040947 */ /* 0x001fea0003800000 */
[----:B------:R-:W-:Y:S01]  /*ef60*/  BPT.TRAP 0x1 ;  /* 0x000000040000795c */ /* 0x000fe20000300000 */
.L_x_265:
[----:B------:R-:W-:Y:S01]  /*ef70*/  IMAD R7, R14, 0x4, R9 ;  /* 0x000000040e077824 */ /* 0x000fe200078e0209 */
[----:B------:R-:W-:Y:S01]  /*ef80*/  R2UR UR34, R22 ;  /* 0x00000000162272ca */ /* 0x000fe200000e0000 */
[--C-:B------:R-:W-:Y:S01]  /*ef90*/  IMAD R13, R14, 0x10000, R23.reuse ;  /* 0x000100000e0d7824 */ /* 0x100fe200078e0217 */
[----:B------:R-:W-:Y:S01]  /*efa0*/  R2UR UR33, R20 ;  /* 0x00000000142172ca */ /* 0x000fe200000e0000 */
[----:B------:R-:W-:Y:S01]  /*efb0*/  IMAD R7, R7, 0xe00, RZ ;  /* 0x00000e0007077824 */ /* 0x000fe200078e02ff */
[----:B------:R-:W-:Y:S01]  /*efc0*/  R2UR UR36, R6 ;  /* 0x00000000062472ca */ /* 0x000fe200000e0000 */
[----:B------:R-:W-:Y:S01]  /*efd0*/  VIADD R4, R4, 0xffffffff ;  /* 0xffffffff04047836 */ /* 0x000fe20000000000 */
[----:B------:R-:W-:Y:S01]  /*efe0*/  R2UR UR24, R13 ;  /* 0x000000000d1872ca */ /* 0x000fe200000e0000 */
[----:B------:R-:W-:Y:S01]  /*eff0*/  IMAD R7, R7, 0x2, R23 ;  /* 0x0000000207077824 */ /* 0x000fe200078e0217 */
[----:B------:R-:W-:Y:S01]  /*f000*/  R2UR UR35, R15 ;  /* 0x000000000f2372ca */ /* 0x000fe200000e0000 */
[----:B------:R-:W-:Y:S01]  /*f010*/  UIADD3 UR14, UP0, UR38, 0xf0, URZ ;  /* 0x000000f0260e7890 */ /* 0x000fe2000ff1e03f */
[----:B------:R-:W-:Y:S01]  /*f020*/  R2UR UR19, R21 ;  /* 0x00000000151372ca */ /* 0x000fe200000e0000 */
[----:B------:R-:W-:Y:S01]  /*f030*/  UIADD3 UR40, UP1, UR38, 0x1f0, URZ ;  /* 0x000001f026287890 */ /* 0x000fe2000ff3e03f */
[----:B------:R-:W-:Y:S01]  /*f040*/  R2UR UR8, R7 ;  /* 0x00000000070872ca */ /* 0x000fe200000e0000 */
[----:B------:R-:W-:Y:S01]  /*f050*/  UIADD3.X UR15, URZ, UR39, URZ, UP0, !UPT ;  /* 0x000000273f0f7290 */ /* 0x000fe200087fe43f */
[----:B------:R-:W-:Y:S01]  /*f060*/  ISETP.GT.AND P1, PT, R4, 0x1, PT ;  /* 0x000000010400780c */ /* 0x000fe20003f24270 */
[----:B------:R-:W-:Y:S01]  /*f070*/  UIADD3 UR26, UR34, 0x40, URZ ;  /* 0x00000040221a7890 */ /* 0x000fe2000fffe03f */
[----:B------:R-:W-:Y:S01]  /*f080*/  VIADD R14, R14, 0x1 ;  /* 0x000000010e0e7836 */ /* 0x000fe20000000000 */
[----:B------:R-:W-:Y:S01]  /*f090*/  UIADD3.X UR41, URZ, UR39, URZ, UP1, !UPT ;  /* 0x000000273f297290 */ /* 0x000fe20008ffe43f */
[----:B------:R-:W-:Y:S01]  /*f0a0*/  VIADD R22, R22, 0x80 ;  /* 0x0000008016167836 */ /* 0x000fe20000000000 */
[----:B------:R-:W-:-:S02]  /*f0b0*/  UIADD3 UR32, UR24, 0x100, URZ ;  /* 0x0000010018207890 */ /* 0x000fc4000fffe03f */
[----:B------:R-:W-:Y:S01]  /*f0c0*/  UIADD3 UR24, UR24, 0x8100, URZ ;  /* 0x0000810018187890 */ /* 0x000fe2000fffe03f */
[----:B------:R-:W-:Y:S01]  /*f0d0*/  ISETP.NE.AND P0, PT, R14, 0x2, PT ;  /* 0x000000020e00780c */ /* 0x000fe20003f05270 */
[----:B------:R-:W-:Y:S01]  /*f0e0*/  UMOV UR22, 0x0 ;  /* 0x0000000000167882 */ /* 0x000fe20000000000 */
[----:B------:R-:W-:Y:S01]  /*f0f0*/  UMOV UR23, 0x10000000 ;  /* 0x1000000000177882 */ /* 0x000fe20000000000 */
[----:B------:R-:W-:Y:S01]  /*f100*/  UIADD3 UR16, UR8, 0x20100, URZ ;  /* 0x0002010008107890 */ /* 0x000fe2000fffe03f */
[----:B------:R-:W-:Y:S01]  /*f110*/  SEL R20, RZ, 0x1, P0 ;  /* 0x00000001ff147807 */ /* 0x000fe20000000000 */
[----:B------:R-:W-:Y:S01]  /*f120*/  UIADD3 UR8, UR8, 0x23900, URZ ;  /* 0x0002390008087890 */ /* 0x000fe2000fffe03f */
[----:B------:R0:W-:Y:S01]  /*f130*/  UTMALDG.3D [UR32], [UR14], desc[UR22] ;  /* 0x000016200e0075b4 */ /* 0x0001e20008011000 */
[----:B------:R-:W-:Y:S01]  /*f140*/  UMOV UR25, UR33 ;  /* 0x0000002100197c82 */ /* 0x000fe20008000000 */
[----:B------:R-:W-:Y:S01]  /*f150*/  UMOV UR28, UR36 ;  /* 0x00000024001c7c82 */ /* 0x000fe20008000000 */
        /* <DEDUP_REMOVED lines=8> */
[----:B------:R0:W-:Y:S01]  /*f1e0*/  UTMALDG.3D [UR24], [UR14], desc[UR22] ;  /* 0x000016180e0075b4 */ /* 0x0001e20008011000 */
[----:B------:R-:W-:Y:S01]  /*f1f0*/  UMOV UR10, UR26 ;  /* 0x0000001a000a7c82 */ /* 0x000fe20008000000 */
[----:B------:R-:W-:-:S02]  /*f200*/  LOP3.LUT R5, R5, R20, RZ, 0x3c, !PT ;  /* 0x0000001405057212 */ /* 0x000fc400078e3cff */
[----:B------:R-:W-:Y:S01]  /*f210*/  SEL R14, R14, RZ, P0 ;  /* 0x000000ff0e0e7207 */ /* 0x000fe20000000000 */
[----:B------:R0:W-:Y:S01]  /*f220*/  UTMALDG.3D.MULTICAST [UR16], [UR40], UR13, desc[UR22] ;  /* 0x00001610280073b4 */ /* 0x0001e2000801180d */
[----:B------:R0:W-:Y:S02]  /*f230*/  UTMALDG.3D.MULTICAST [UR8], [UR40], UR13, desc[UR22] ;  /* 0x00001608280073b4 */ /* 0x0001e4000801180d */
[----:B0-----:R-:W-:Y:S05]  /*f240*/  @P1 BRA `(.L_x_266) ;  /* 0xfffffffc00101947 */ /* 0x001fea000383ffff */
.L_x_263:
[----:B------:R-:W-:Y:S05]  /*f250*/  BSYNC B1 ;  /* 0x0000000000017941 */ /* 0x000fea0003800000 */
.L_x_262:
[----:B------:R-:W-:Y:S01]  /*f260*/  LOP3.LUT P1, RZ, R10, 0xff, RZ, 0xc0, !PT ;  /* 0x000000ff0aff7812 */ /* 0x000fe2000782c0ff */
[----:B------:R-:W-:Y:S01]  /*f270*/  IMAD.IADD R3, R8, 0x1, R3 ;  /* 0x0000000108037824 */ /* 0x000fe200078e0203 */
[----:B------:R-:W-:Y:S01]  /*f280*/  IADD3 R16, P2, R16, UR30, RZ ;  /* 0x0000001e10107c10 */ /* 0x000fe2000ff5e0ff */
[----:B------:R-:W-:Y:S01]  /*f290*/  ULDC.64 UR8, c[0x0][0x650] ;  /* 0x0001940000087ab9 */ /* 0x000fe20000000a00 */
[----:B------:R-:W-:Y:S01]  /*f2a0*/  BSSY B1, `(.L_x_267) ;  /* 0x000006c000017945 */ /* 0x000fe20003800000 */
[----:B------:R-:W-:Y:S01]  /*f2b0*/  IMAD.MOV.U32 R13, RZ, RZ, -0x1 ;  /* 0xffffffffff0d7424 */ /* 0x000fe200078e00ff */
[----:B------:R-:W-:Y:S01]  /*f2c0*/  ISETP.GT.U32.AND P0, PT, R3, 0x1, PT ;  /* 0x000000010300780c */ /* 0x000fe20003f04070 */
[----:B------:R-:W-:Y:S01]  /*f2d0*/  IMAD.MOV.U32 R20, RZ, RZ, -0x1 ;  /* 0xffffffffff147424 */ /* 0x000fe200078e00ff */
[----:B------:R-:W-:Y:S02]  /*f2e0*/  SHF.R.U32.HI R4, RZ, 0x1, R3 ;  /* 0x00000001ff047819 */ /* 0x000fe40000011603 */
[----:B------:R-:W-:-:S02]  /*f2f0*/  ISETP.LT.U32.AND P0, PT, R8, 0x2, P0 ;  /* 0x000000020800780c */ /* 0x000fc40000701070 */
[----:B------:R-:W-:Y:S01]  /*f300*/  IADD3.X R17, R17, UR7, RZ, P2, !PT ;  /* 0x0000000711117c10 */ /* 0x000fe200097fe4ff */
[----:B------:R-:W0:Y:S01]  /*f310*/  @P1 S2R R6, SR_CgaCtaId ;  /* 0x0000000000061919 */ /* 0x000e220000008800 */
[----:B------:R-:W-:Y:S02]  /*f320*/  @P1 MOV R5, 0x400 ;  /* 0x0000040000051802 */ /* 0x000fe40000000f00 */
[----:B------:R-:W-:Y:S02]  /*f330*/  ISETP.GE.U32.AND P2, PT, R16, UR8, PT ;  /* 0x0000000810007c0c */ /* 0x000fe4000bf46070 */
[----:B------:R-:W-:Y:S02]  /*f340*/  LOP3.LUT R4, R4, 0x1, RZ, 0xc0, !PT ;  /* 0x0000000104047812 */ /* 0x000fe400078ec0ff */
[----:B------:R-:W-:Y:S02]  /*f350*/  LOP3.LUT R3, R3, 0x1, RZ, 0xc0, !PT ;  /* 0x0000000103037812 */ /* 0x000fe400078ec0ff */
[----:B------:R-:W-:-:S02]  /*f360*/  PRMT R10, RZ, 0x7610, R10 ;  /* 0x00007610ff0a7816 */ /* 0x000fc4000000000a */
[----:B0-----:R-:W-:Y:S01]  /*f370*/  @P1 LEA R5, R6, R5, 0x18 ;  /* 0x0000000506051211 */ /* 0x001fe200078ec0ff */
[----:B------:R-:W-:-:S03]  /*f380*/  IMAD.MOV.U32 R6, RZ, RZ, -0x1 ;  /* 0xffffffffff067424 */ /* 0x000fc600078e00ff */
[----:B------:R0:W-:Y:S01]  /*f390*/  @P1 SYNCS.ARRIVE.TRANS64.A1T0 RZ, [R5+URZ+0x38], RZ ;  /* 0x000038ff05ff19a7 */ /* 0x0001e2000810003f */
[----:B------:R-:W-:-:S04]  /*f3a0*/  ISETP.NE.U32.AND P1, PT, R4, 0x1, PT ;  /* 0x000000010400780c */ /* 0x000fc80003f25070 */
[----:B------:R-:W-:Y:S02]  /*f3b0*/  ISETP.GT.U32.AND P1, PT, R8, 0x1, !P1 ;  /* 0x000000010800780c */ /* 0x000fe40004f24070 */
[----:B0-----:R-:W-:Y:S02]  /*f3c0*/  SEL R5, RZ, 0x1, !P0 ;  /* 0x00000001ff057807 */ /* 0x001fe40004000000 */
[----:B------:R-:W-:Y:S02]  /*f3d0*/  ISETP.GE.U32.AND.EX P0, PT, R17, UR9, PT, P2 ;  /* 0x0000000911007c0c */ /* 0x000fe4000bf06120 */
[----:B------:R-:W-:-:S04]  /*f3e0*/  SEL R4, RZ, 0x1, !P1 ;  /* 0x00000001ff047807 */ /* 0x000fc80004800000 */
[----:B------:R-:W-:Y:S02]  /*f3f0*/  LOP3.LUT R0, R4, R0, R5, 0x96, !PT ;  /* 0x0000000004007212 */ /* 0x000fe400078e9605 */
[----:B------:R-:W-:-:S05]  /*f400*/  PRMT R4, RZ, 0x7610, R4 ;  /* 0x00007610ff047816 */ /* 0x000fca0000000004 */
[----:B------:R-:W-:Y:S05]  /*f410*/  @P0 BRA `(.L_x_268) ;  /* 0x0000000400500947 */ /* 0x000fea0003800000 */
[----:B------:R-:W0:Y:S01]  /*f420*/  S2R R15, SR_CTAID.X ;  /* 0x00000000000f7919 */ /* 0x000e220000002500 */
[----:B------:R-:W-:Y:S01]  /*f430*/  ULDC.64 UR8, c[0x0][0x628] ;  /* 0x00018a0000087ab9 */ /* 0x000fe20000000a00 */
[----:B------:R-:W1:Y:S01]  /*f440*/  LDC R20, c[0x0][0x144] ;  /* 0x00005100ff147b82 */ /* 0x000e620000000800 */
[----:B------:R-:W-:Y:S01]  /*f450*/  ISETP.NE.U32.AND P0, PT, RZ, UR8, PT ;  /* 0x00000008ff007c0c */ /* 0x000fe2000bf05070 */
[----:B------:R-:W2:Y:S01]  /*f460*/  S2R R13, SR_CTAID.Y ;  /* 0x00000000000d7919 */ /* 0x000ea20000002600 */
[----:B------:R-:W-:Y:S01]  /*f470*/  ULDC UR11, c[0x0][0x630] ;  /* 0x00018c00000b7ab9 */ /* 0x000fe20000000800 */
[----:B------:R-:W-:Y:S01]  /*f480*/  ULDC UR12, c[0x0][0x150] ;  /* 0x00005400000c7ab9 */ /* 0x000fe20000000800 */
[----:B------:R-:W-:Y:S01]  /*f490*/  ISETP.NE.AND.EX P0, PT, RZ, UR9, PT, P0 ;  /* 0x00000009ff007c0c */ /* 0x000fe2000bf05300 */
[----:B------:R-:W-:Y:S02]  /*f4a0*/  IMAD.MOV.U32 R4, RZ, RZ, R16 ;  /* 0x000000ffff047224 */ /* 0x000fe400078e0010 */
[----:B------:R-:W-:Y:S01]  /*f4b0*/  IMAD.MOV.U32 R5, RZ, RZ, R17 ;  /* 0x000000ffff057224 */ /* 0x000fe200078e0011 */
[----:B0-----:R-:W-:-:S09]  /*f4c0*/  I2FP.F32.U32 R22, R15 ;  /* 0x0000000f00167245 */ /* 0x001fd20000201000 */
[----:B------:R-:W-:Y:S05]  /*f4d0*/  @!P0 BRA `(.L_x_269) ;  /* 0x0000000000288947 */ /* 0x000fea0003800000 */
[----:B------:R-:W-:Y:S02]  /*f4e0*/  ULDC UR10, c[0x0][0x634] ;  /* 0x00018d00000a7ab9 */ /* 0x000fe40000000800 */
[----:B------:R-:W-:-:S05]  /*f4f0*/  IADD3 R5, P0, R16, UR10, RZ ;  /* 0x0000000a10057c10 */ /* 0x000fca000ff1e0ff */
[----:B------:R-:W-:-:S04]  /*f500*/  IMAD.X R21, RZ, RZ, R17, P0 ;  /* 0x000000ffff157224 */ /* 0x000fc800000e0611 */
[----:B------:R-:W-:-:S04]  /*f510*/  IMAD.WIDE.U32 R6, R21, UR8, RZ ;  /* 0x0000000815067c25 */ /* 0x000fc8000f8e00ff */
[----:B------:R-:W-:-:S04]  /*f520*/  IMAD.WIDE.U32 R6, P0, R5, UR9, R6 ;  /* 0x0000000905067c25 */ /* 0x000fc8000f800006 */
[----:B------:R-:W-:-:S04]  /*f530*/  IMAD.WIDE.U32 R4, R5, UR8, RZ ;  /* 0x0000000805047c25 */ /* 0x000fc8000f8e00ff */
[----:B------:R-:W-:Y:S01]  /*f540*/  IMAD.MOV.U32 R4, RZ, RZ, R7 ;  /* 0x000000ffff047224 */ /* 0x000fe200078e0007 */
[----:B------:R-:W-:Y:S01]  /*f550*/  IADD3 RZ, P1, R5, R6, RZ ;  /* 0x0000000605ff7210 */ /* 0x000fe20007f3e0ff */
[----:B------:R-:W-:-:S04]  /*f560*/  IMAD.X R5, RZ, RZ, RZ, P0 ;  /* 0x000000ffff057224 */ /* 0x000fc800000e06ff */
[----:B------:R-:W-:-:S08]  /*f570*/  IMAD.WIDE.U32.X R4, R21, UR9, R4, P1 ;  /* 0x0000000915047c25 */ /* 0x000fd000088e0404 */
.L_x_269:
[----:B------:R-:W-:Y:S01]  /*f580*/  FMUL R22, R22, UR12 ;  /* 0x0000000c16167c20 */ /* 0x000fe20008400000 */
[--C-:B------:R-:W-:Y:S01]  /*f590*/  SHF.R.U64 R14, R4, UR11, R5.reuse ;  /* 0x0000000b040e7c19 */ /* 0x100fe20008001205 */
[----:B------:R-:W-:Y:S01]  /*f5a0*/  ULDC.64 UR8, c[0x0][0x620] ;  /* 0x0001880000087ab9 */ /* 0x000fe20000000a00 */
[----:B------:R-:W-:Y:S01]  /*f5b0*/  SHF.R.U32.HI R4, RZ, UR11, R5 ;  /* 0x0000000bff047c19 */ /* 0x000fe20008011605 */
[----:B------:R-:W-:Y:S01]  /*f5c0*/  ULDC.64 UR10, c[0x0][0x640] ;  /* 0x00019000000a7ab9 */ /* 0x000fe20000000a00 */
[----:B------:R-:W-:Y:S01]  /*f5d0*/  IADD3 R5, P0, RZ, -R14, RZ ;  /* 0x8000000eff057210 */ /* 0x000fe20007f1e0ff */
[----:B------:R-:W0:Y:S04]  /*f5e0*/  F2I.U32.TRUNC.NTZ R22, R22 ;  /* 0x0000001600167305 */ /* 0x000e28000020f000 */
[----:B------:R-:W-:Y:S01]  /*f5f0*/  IMAD.X R4, RZ, RZ, ~R4, P0 ;  /* 0x000000ffff047224 */ /* 0x000fe200000e0e04 */
[----:B------:R-:W-:-:S03]  /*f600*/  ISETP.NE.U32.AND P0, PT, RZ, UR10, PT ;  /* 0x0000000aff007c0c */ /* 0x000fc6000bf05070 */
[----:B------:R-:W-:Y:S01]  /*f610*/  IMAD R4, R4, UR8, RZ ;  /* 0x0000000804047c24 */ /* 0x000fe2000f8e02ff */
[----:B------:R-:W-:-:S03]  /*f620*/  ISETP.NE.AND.EX P0, PT, RZ, UR11, PT, P0 ;  /* 0x0000000bff007c0c */ /* 0x000fc6000bf05300 */
[C---:B------:R-:W-:Y:S01]  /*f630*/  IMAD R7, R5.reuse, UR9, R4 ;  /* 0x0000000905077c24 */ /* 0x040fe2000f8e0204 */
[----:B------:R-:W-:Y:S01]  /*f640*/  ULDC UR9, c[0x0][0x154] ;  /* 0x0000550000097ab9 */ /* 0x000fe20000000800 */
[----:B------:R-:W-:Y:S01]  /*f650*/  IMAD.WIDE.U32 R4, R5, UR8, R16 ;  /* 0x0000000805047c25 */ /* 0x000fe2000f8e0010 */
[----:B------:R-:W-:-:S03]  /*f660*/  ULDC UR8, c[0x0][0x618] ;  /* 0x0001860000087ab9 */ /* 0x000fc60000000800 */
[----:B0-----:R-:W-:Y:S02]  /*f670*/  IMAD.MOV R6, RZ, RZ, -R22 ;  /* 0x000000ffff067224 */ /* 0x001fe400078e0a16 */
[----:B------:R-:W-:Y:S02]  /*f680*/  IMAD.IADD R5, R5, 0x1, R7 ;  /* 0x0000000105057824 */ /* 0x000fe400078e0207 */
[----:B-1----:R-:W-:Y:S01]  /*f690*/  IMAD R15, R20, R6, R15 ;  /* 0x00000006140f7224 */ /* 0x002fe200078e020f */
[----:B--2---:R-:W-:Y:S01]  /*f6a0*/  I2FP.F32.U32 R6, R13 ;  /* 0x0000000d00067245 */ /* 0x004fe20000201000 */
[----:B------:R-:W0:Y:S01]  /*f6b0*/  LDC R20, c[0x0][0x148] ;  /* 0x00005200ff147b82 */ /* 0x000e220000000800 */
[--C-:B------:R-:W-:Y:S02]  /*f6c0*/  SHF.R.U64 R21, R4, UR8, R5.reuse ;  /* 0x0000000804157c19 */ /* 0x100fe40008001205 */
[----:B------:R-:W-:Y:S01]  /*f6d0*/  SHF.R.U32.HI R4, RZ, UR8, R5 ;  /* 0x00000008ff047c19 */ /* 0x000fe20008011605 */
[----:B------:R-:W-:Y:S01]  /*f6e0*/  FMUL R6, R6, UR9 ;  /* 0x0000000906067c20 */ /* 0x000fe20008400000 */
[----:B------:R-:W-:-:S02]  /*f6f0*/  ULDC UR8, c[0x0][0x608] ;  /* 0x0001820000087ab9 */ /* 0x000fc40000000800 */
[--C-:B------:R-:W-:Y:S01]  /*f700*/  SHF.R.U64 R23, R21, UR8, R4.reuse ;  /* 0x0000000815177c19 */ /* 0x100fe20008001204 */
[----:B------:R1:W2:Y:S01]  /*f710*/  F2I.U32.TRUNC.NTZ R24, R6 ;  /* 0x0000000600187305 */ /* 0x0002a2000020f000 */
[----:B------:R-:W-:Y:S01]  /*f720*/  SHF.R.U32.HI R4, RZ, UR8, R4 ;  /* 0x00000008ff047c19 */ /* 0x000fe20008011604 */
[----:B------:R-:W-:-:S03]  /*f730*/  ULDC UR8, c[0x0][0x658] ;  /* 0x0001960000087ab9 */ /* 0x000fc60000000800 */
[--C-:B------:R-:W-:Y:S02]  /*f740*/  SHF.R.U64 R22, R23, UR8, R4.reuse ;  /* 0x0000000817167c19 */ /* 0x100fe40008001204 */
[----:B------:R-:W-:-:S03]  /*f750*/  SHF.R.U32.HI R25, RZ, UR8, R4 ;  /* 0x00000008ff197c19 */ /* 0x000fc60008011604 */
[----:B------:R-:W-:Y:S02]  /*f760*/  IMAD.MOV.U32 R4, RZ, RZ, R22 ;  /* 0x000000ffff047224 */ /* 0x000fe400078e0016 */
[----:B------:R-:W-:Y:S01]  /*f770*/  IMAD.MOV.U32 R5, RZ, RZ, R25 ;  /* 0x000000ffff057224 */ /* 0x000fe200078e0019 */
[----:B-1----:R-:W-:Y:S06]  /*f780*/  @!P0 BRA `(.L_x_270) ;  /* 0x0000000000288947 */ /* 0x002fec0003800000 */
        /* <DEDUP_REMOVED lines=10> */
.L_x_270:
[----:B------:R-:W-:Y:S01]  /*f830*/  ISETP.NE.AND P0, PT, R2, 0x1, PT ;  /* 0x000000010200780c */ /* 0x000fe20003f05270 */
[----:B------:R-:W-:Y:S01]  /*f840*/  ULDC UR8, c[0x0][0x648] ;  /* 0x0001920000087ab9 */ /* 0x000fe20000000800 */
[----:B------:R-:W-:Y:S01]  /*f850*/  LOP3.LUT R23, R23, UR6, RZ, 0xc0, !PT ;  /* 0x0000000617177c12 */ /* 0x000fe2000f8ec0ff */
[----:B--2---:R-:W-:Y:S01]  /*f860*/  IMAD.MOV R24, RZ, RZ, -R24 ;  /* 0x000000ffff187224 */ /* 0x004fe200078e0a18 */
[----:B------:R-:W-:Y:S01]  /*f870*/  SHF.R.U64 R4, R4, UR8, R5 ;  /* 0x0000000804047c19 */ /* 0x000fe20008001205 */
[----:B------:R-:W-:Y:S01]  /*f880*/  ULDC UR8, c[0x0][0x638] ;  /* 0x00018e0000087ab9 */ /* 0x000fe20000000800 */
[----:B------:R-:W-:Y:S01]  /*f890*/  LOP3.LUT R21, R21, UR4, RZ, 0xc0, !PT ;  /* 0x0000000415157c12 */ /* 0x000fe2000f8ec0ff */
[----:B------:R-:W-:Y:S01]  /*f8a0*/  ULDC UR9, c[0x0][0x610] ;  /* 0x0001840000097ab9 */ /* 0x000fe20000000800 */
[----:B------:R-:W-:Y:S02]  /*f8b0*/  IMAD.MOV.U32 R6, RZ, RZ, R14 ;  /* 0x000000ffff067224 */ /* 0x000fe400078e000e */
[----:B------:R-:W-:-:S02]  /*f8c0*/  IMAD.MOV R5, RZ, RZ, -R4 ;  /* 0x000000ffff057224 */ /* 0x000fc400078e0a04 */
[----:B------:R-:W-:Y:S02]  /*f8d0*/  IMAD R4, R4, UR5, R23 ;  /* 0x0000000504047c24 */ /* 0x000fe4000f8e0217 */
[----:B0-----:R-:W-:Y:S02]  /*f8e0*/  @P0 IMAD R15, R20, R24, R13 ;  /* 0x00000018140f0224 */ /* 0x001fe400078e020d */
[----:B------:R-:W-:Y:S01]  /*f8f0*/  IMAD R22, R5, UR8, R22 ;  /* 0x0000000805167c24 */ /* 0x000fe2000f8e0216 */
[----:B------:R-:W-:Y:S01]  /*f900*/  ULDC UR8, c[0x0][0x600] ;  /* 0x0001800000087ab9 */ /* 0x000fe20000000800 */
[----:B------:R-:W-:Y:S02]  /*f910*/  IMAD R15, R4, UR9, R15 ;  /* 0x00000009040f7c24 */ /* 0x000fe4000f8e020f */
[----:B------:R-:W-:Y:S02]  /*f920*/  IMAD R22, R22, UR8, R21 ;  /* 0x0000000816167c24 */ /* 0x000fe4000f8e0215 */
[----:B------:R-:W-:-:S03]  /*f930*/  IMAD.MOV.U32 R4, RZ, RZ, 0x1 ;  /* 0x00000001ff047424 */ /* 0x000fc600078e00ff */
[----:B------:R-:W-:Y:S02]  /*f940*/  SEL R20, R22, R15, !P0 ;  /* 0x0000000f16147207 */ /* 0x000fe40004000000 */
[----:B------:R-:W-:-:S07]  /*f950*/  SEL R13, R15, R22, !P0 ;  /* 0x000000160f0d7207 */ /* 0x000fce0004000000 */
.L_x_268:
[----:B------:R-:W-:Y:S05]  /*f960*/  BSYNC B1 ;  /* 0x0000000000017941 */ /* 0x000fea0003800000 */
.L_x_267:
[----:B------:R-:W-:-:S13]  /*f970*/  LOP3.LUT P0, RZ, R4, 0xff, RZ, 0xc0, !PT ;  /* 0x000000ff04ff7812 */ /* 0x000fda000780c0ff */
[----:B------:R-:W-:Y:S05]  /*f980*/  @P0 BRA `(.L_x_271) ;  /* 0xfffffff400080947 */ /* 0x000fea000383ffff */
[----:B------:R-:W-:Y:S05]  /*f990*/  BSYNC B0 ;  /* 0x0000000000007941 */ /* 0x000fea0003800000 */
.L_x_260:
[----:B------:R-:W-:-:S03]  /*f9a0*/  UMOV UR8, 0xffffffff ;  /* 0xffffffff00087882 */ /* 0x000fc60000000000 */
[----:B------:R-:W-:Y:S05]  /*f9b0*/  BRA.DIV UR8, `(.L_x_272) ;  /* 0x0000000208d07947 */ /* 0x000fea000b800000 */
[----:B------:R-:W-:-:S13]  /*f9c0*/  ELECT P6, URZ, PT ;  /* 0x00000000003f782f */ /* 0x000fda00038c0000 */
.L_x_284:
[----:B------:R-:W-:Y:S04]  /*f9d0*/  BSSY B0, `(.L_x_273) ;  /* 0x0000019000007945 */ /* 0x000fe80003800000 */
[----:B------:R-:W-:Y:S05]  /*f9e0*/  @!P6 BRA `(.L_x_274) ;  /* 0x00000000005ce947 */ /* 0x000fea0003800000 */
[----:B------:R-:W-:-:S04]  /*f9f0*/  LOP3.LUT R19, R19, 0x2, RZ, 0xfc, !PT ;  /* 0x0000000213137812 */ /* 0x000fc800078efcff */
[----:B------:R-:W-:-:S13]  /*fa00*/  ISETP.NE.AND P0, PT, R19, 0x3, PT ;  /* 0x000000031300780c */ /* 0x000fda0003f05270 */
[----:B------:R-:W-:Y:S05]  /*fa10*/  @!P0 BRA `(.L_x_275) ;  /* 0x0000000000048947 */ /* 0x000fea0003800000 */
[----:B------:R-:W-:Y:S01]  /*fa20*/  BPT.TRAP 0x1 ;  /* 0x000000040000795c */ /* 0x000fe20000300000 */
.L_x_275:
[----:B------:R-:W0:Y:S01]  /*fa30*/  S2R R5, SR_CgaCtaId ;  /* 0x0000000000057919 */ /* 0x000e220000008800 */
[----:B------:R-:W-:Y:S02]  /*fa40*/  MOV R2, 0x400 ;  /* 0x0000040000027802 */ /* 0x000fe40000000f00 */
[----:B------:R-:W-:Y:S02]  /*fa50*/  SHF.L.U32 R4, R0, 0x1f, RZ ;  /* 0x0000001f00047819 */ /* 0x000fe400000006ff */
[----:B0-----:R-:W-:-:S05]  /*fa60*/  LEA R2, R5, R2, 0x18 ;  /* 0x0000000205027211 */ /* 0x001fca00078ec0ff */
[----:B------:R-:W-:-:S04]  /*fa70*/  VIADD R2, R2, 0x10 ;  /* 0x0000001002027836 */ /* 0x000fc80000000000 */
[C---:B------:R-:W-:Y:S02]  /*fa80*/  IMAD R7, R3.reuse, 0x8, R2 ;  /* 0x0000000803077824 */ /* 0x040fe400078e0202 */
[----:B------:R-:W-:Y:S02]  /*fa90*/  VIADD R3, R3, 0x1 ;  /* 0x0000000103037836 */ /* 0x000fe40000000000 */
[----:B------:R-:W0:Y:S03]  /*faa0*/  SYNCS.PHASECHK.TRANS64.TRYWAIT P0, [R7+URZ], R4 ;  /* 0x00000004070075a7 */ /* 0x000e26000800017f */
[----:B------:R-:W-:-:S04]  /*fab0*/  ISETP.NE.AND P1, PT, R3, 0x2, PT ;  /* 0x000000020300780c */ /* 0x000fc80003f25270 */
[----:B------:R-:W-:Y:S02]  /*fac0*/  SEL R5, RZ, 0x1, P1 ;  /* 0x00000001ff057807 */ /* 0x000fe40000800000 */
[----:B------:R-:W-:Y:S02]  /*fad0*/  SEL R3, R3, RZ, P1 ;  /* 0x000000ff03037207 */ /* 0x000fe40000800000 */
[----:B------:R-:W-:Y:S01]  /*fae0*/  LOP3.LUT R0, R0, R5, RZ, 0x3c, !PT ;  /* 0x0000000500007212 */ /* 0x000fe200078e3cff */
[----:B0-----:R-:W-:Y:S06]  /*faf0*/  @!P0 BRA `(.L_x_276) ;  /* 0x0000000000a08947 */ /* 0x001fec0003800000 */
.L_x_285:
[----:B------:R-:W-:Y:S01]  /*fb00*/  IMAD R3, R3, 0x8, R2 ;  /* 0x0000000803037824 */ /* 0x000fe200078e0202 */
[----:B------:R-:W-:-:S07]  /*fb10*/  SHF.L.U32 R0, R0, 0x1f, RZ ;  /* 0x0000001f00007819 */ /* 0x000fce00000006ff */
.L_x_277:
[----:B-1----:R1:W2:Y:S02]  /*fb20*/  SYNCS.PHASECHK.TRANS64.TRYWAIT P0, [R3+URZ], R0 ;  /* 0x00000000030075a7 */ /* 0x0022a4000800017f */
[----:B--2---:R-:W-:Y:S05]  /*fb30*/  @!P0 NANOSLEEP.SYNCS 0x989680 ;  /* 0x009896800000895d */ /* 0x004fea0003900000 */
[----:B------:R-:W2:Y:S02]  /*fb40*/  @!P0 SYNCS.PHASECHK.TRANS64 P0, [R3+URZ], R0 ;  /* 0x00000000030085a7 */ /* 0x000ea4000800007f */
[----:B--2---:R-:W-:Y:S05]  /*fb50*/  @!P0 BRA `(.L_x_277) ;  /* 0xfffffffc00f08947 */ /* 0x004fea000383ffff */
.L_x_274:
[----:B------:R-:W-:Y:S05]  /*fb60*/  BSYNC B0 ;  /* 0x0000000000007941 */ /* 0x000fea0003800000 */
.L_x_273:
[----:B------:R-:W-:Y:S05]  /*fb70*/  EXIT ;  /* 0x000000000000794d */ /* 0x000fea0003800000 */
.L_x_21:
[----:B---3--:R3:W4:Y:S02]  /*fb80*/  SYNCS.PHASECHK.TRANS64.TRYWAIT P1, [R3+URZ], R0 ;  /* 0x00000000030075a7 */ /* 0x008724000802017f */
[----:B----4-:R-:W-:Y:S05]  /*fb90*/  @!P1 NANOSLEEP.SYNCS 0x989680 ;  /* 0x009896800000995d */ /* 0x010fea0003900000 */
[----:B------:R-:W4:Y:S02]  /*fba0*/  @!P1 SYNCS.PHASECHK.TRANS64 P1, [R3+URZ], R0 ;  /* 0x00000000030095a7 */ /* 0x000f24000802007f */
[----:B----4-:R-:W-:Y:S05]  /*fbb0*/  @!P1 BRA `(.L_x_21) ;  /* 0xfffffffc00f09947 */ /* 0x010fea000383ffff */
[----:B------:R-:W-:Y:S05]  /*fbc0*/  BRA `(.L_x_20) ;  /* 0xffffff1800307947 */ /* 0x000fea000383ffff */
.L_x_26:
[----:B-1----:R-:W-:-:S04]  /*fbd0*/  IMAD.U32 R6, RZ, RZ, UR7 ;  /* 0x00000007ff067e24 */ /* 0x002fc8000f8e00ff */
[----:B------:R1:W2:Y:S03]  /*fbe0*/  SYNCS.PHASECHK.TRANS64.TRYWAIT P1, [R6+URZ], R5 ;  /* 0x00000005060075a7 */ /* 0x0002a6000802017f */
[----:B--2---:R-:W-:Y:S05]  /*fbf0*/  @!P1 NANOSLEEP.SYNCS 0x989680 ;  /* 0x009896800000995d */ /* 0x004fea0003900000 */
[----:B------:R-:W2:Y:S02]  /*fc00*/  @!P1 SYNCS.PHASECHK.TRANS64 P1, [R6+URZ], R5 ;  /* 0x00000005060095a7 */ /* 0x000ea4000802007f */
[----:B--2---:R-:W-:Y:S05]  /*fc10*/  @!P1 BRA `(.L_x_26) ;  /* 0xfffffffc00ec9947 */ /* 0x004fea000383ffff */
[----:B------:R-:W-:Y:S05]  /*fc20*/  BRA `(.L_x_25) ;  /* 0xffffff4400647947 */ /* 0x000fea000383ffff */
.L_x_261:
[----:B------:R-:W-:Y:S01]  /*fc30*/  BSSY B1, `(.L_x_278) ;  /* 0x0000006000017945 */ /* 0x000fe20003800000 */
[----:B------:R-:W-:-:S07]  /*fc40*/  IMAD.MOV.U32 R15, RZ, RZ, -0x1 ;  /* 0xffffffffff0f7424 */ /* 0x000fce00078e00ff */
[----:B------:R-:W-:Y:S05]  /*fc50*/  WARPSYNC.COLLECTIVE R15, `(.L_x_279) ;  /* 0x000000000f0c7348 */ /* 0x000fea0003c00000 */
[----:B------:R-:W-:Y:S02]  /*fc60*/  ELECT P6, UR62, PT ;  /* 0x00000000003e782f */ /* 0x000fe400038c0000 */
[----:B------:R-:W-:Y:S01]  /*fc70*/  MOV R14, UR62 ;  /* 0x0000003e000e7c02 */ /* 0x000fe20008000f00 */
[----:B------:R-:W-:Y:S10]  /*fc80*/  ENDCOLLECTIVE ;  /* 0x000000000000791b */ /* 0x000ff40003800000 */
.L_x_279:
[----:B------:R-:W-:Y:S05]  /*fc90*/  BSYNC B1 ;  /* 0x0000000000017941 */ /* 0x000fea0003800000 */
.L_x_278:
[----:B------:R-:W-:Y:S05]  /*fca0*/  BRA `(.L_x_280) ;  /* 0xfffffff0004c7947 */ /* 0x000fea000383ffff */
.L_x_264:
[----:B0-----:R0:W1:Y:S02]  /*fcb0*/  SYNCS.PHASECHK.TRANS64.TRYWAIT P0, [R20+URZ+0x10], R7 ;  /* 0x00001007140075a7 */ /* 0x001064000800017f */
[----:B-1----:R-:W-:Y:S05]  /*fcc0*/  @!P0 NANOSLEEP.SYNCS 0x989680 ;  /* 0x009896800000895d */ /* 0x002fea0003900000 */
[----:B------:R-:W1:Y:S02]  /*fcd0*/  @!P0 SYNCS.PHASECHK.TRANS64 P0, [R20+URZ+0x10], R7 ;  /* 0x00001007140085a7 */ /* 0x000e64000800007f */
[----:B-1----:R-:W-:Y:S05]  /*fce0*/  @!P0 BRA `(.L_x_264) ;  /* 0xfffffffc00f08947 */ /* 0x002fea000383ffff */
[----:B------:R-:W-:Y:S05]  /*fcf0*/  BRA `(.L_x_281) ;  /* 0xfffffff000887947 */ /* 0x000fea000383ffff */
.L_x_272:
[----:B------:R-:W-:Y:S01]  /*fd00*/  BSSY B0, `(.L_x_282) ;  /* 0x0000006000007945 */ /* 0x000fe20003800000 */
[----:B------:R-:W-:-:S07]  /*fd10*/  IMAD.MOV.U32 R15, RZ, RZ, -0x1 ;  /* 0xffffffffff0f7424 */ /* 0x000fce00078e00ff */
[----:B------:R-:W-:Y:S05]  /*fd20*/  WARPSYNC.COLLECTIVE R15, `(.L_x_283) ;  /* 0x000000000f0c7348 */ /* 0x000fea0003c00000 */
[----:B------:R-:W-:Y:S02]  /*fd30*/  ELECT P6, UR62, PT ;  /* 0x00000000003e782f */ /* 0x000fe400038c0000 */
[----:B------:R-:W-:Y:S01]  /*fd40*/  MOV R14, UR62 ;  /* 0x0000003e000e7c02 */ /* 0x000fe20008000f00 */
[----:B------:R-:W-:Y:S10]  /*fd50*/  ENDCOLLECTIVE ;  /* 0x000000000000791b */ /* 0x000ff40003800000 */
.L_x_283:
[----:B------:R-:W-:Y:S05]  /*fd60*/  BSYNC B0 ;  /* 0x0000000000007941 */ /* 0x000fea0003800000 */
.L_x_282:
[----:B------:R-:W-:Y:S05]  /*fd70*/  BRA `(.L_x_284) ;  /* 0xfffffffc00147947 */ /* 0x000fea000383ffff */
.L_x_276:
[----:B0-----:R0:W1:Y:S02]  /*fd80*/  SYNCS.PHASECHK.TRANS64.TRYWAIT P0, [R7+URZ], R4 ;  /* 0x00000004070075a7 */ /* 0x001064000800017f */
[----:B-1----:R-:W-:Y:S05]  /*fd90*/  @!P0 NANOSLEEP.SYNCS 0x989680 ;  /* 0x009896800000895d */ /* 0x002fea0003900000 */
[----:B------:R-:W1:Y:S02]  /*fda0*/  @!P0 SYNCS.PHASECHK.TRANS64 P0, [R7+URZ], R4 ;  /* 0x00000004070085a7 */ /* 0x000e64000800007f */
[----:B-1----:R-:W-:Y:S05]  /*fdb0*/  @!P0 BRA `(.L_x_276) ;  /* 0xfffffffc00f08947 */ /* 0x002fea000383ffff */
[----:B------:R-:W-:Y:S05]  /*fdc0*/  BRA `(.L_x_285) ;  /* 0xfffffffc004c7947 */ /* 0x000fea000383ffff */
.L_x_286:
[----:B------:R-:W-:-:S00]  /*fdd0*/  BRA `(.L_x_286) ;  /* 0xfffffffc00fc7947 */ /* 0x000fc0000383ffff */
[----:B------:R-:W-:-:S00]  /*fde0*/  NOP ;  /* 0x0000000000007918 */ /* 0x000fc00000000000 */
        /* <DEDUP_REMOVED lines=9> */
.L_x_287:


//--------------------- .nv.global.init           --------------------------
	.section	.nv.global.init,"aw",@progbits
.nv.global.init:
	.type		$str$22,@object
	.size		$str$22,($str$23 - $str$22)
$str$22:
        /*0000*/ 	.byte	0x6b, 0x5f, 0x74, 0x69, 0x6c, 0x65, 0x5f, 0x63, 0x6f, 0x75, 0x6e, 0x74, 0x20, 0x3e, 0x3d, 0x20
        /*0010*/ 	.byte	0x31, 0x00
	.type		$str$23,@object
	.size		$str$23,(__unnamed_1 - $str$23)
$str$23:
        /*0012*/ 	.byte	0x2f, 0x74, 0x6d, 0x70, 0x2f, 0x63, 0x75, 0x74, 0x6c, 0x61, 0x73, 0x73, 0x5f, 0x73, 0x77, 0x65
        /*0022*/ 	.byte	0x65, 0x70, 0x5f, 0x73, 0x72, 0x63, 0x2f, 0x69, 0x6e, 0x63, 0x6c, 0x75, 0x64, 0x65, 0x2f, 0x63
        /*0032*/ 	.byte	0x75, 0x74, 0x6c, 0x61, 0x73, 0x73, 0x2f, 0x67, 0x65, 0x6d, 0x6d, 0x2f, 0x63, 0x6f, 0x6c, 0x6c
        /*0042*/ 	.byte	0x65, 0x63, 0x74, 0x69, 0x76, 0x65, 0x2f, 0x73, 0x6d, 0x39, 0x30, 0x5f, 0x6d, 0x6d, 0x61, 0x5f
        /*0052*/ 	.byte	0x74, 0x6d, 0x61, 0x5f, 0x67, 0x6d, 0x6d, 0x61, 0x5f, 0x73, 0x73, 0x5f, 0x77, 0x61, 0x72, 0x70
        /*0062*/ 	.byte	0x73, 0x70, 0x65, 0x63, 0x69, 0x61, 0x6c, 0x69, 0x7a, 0x65, 0x64, 0x2e, 0x68, 0x70, 0x70, 0x00
	.type		__unnamed_1,@object
	.size		__unnamed_1,(.L_0 - __unnamed_1)
__unnamed_1:
        /*0072*/ 	.byte	0x76, 0x6f, 0x69, 0x64, 0x20, 0x63, 0x75, 0x74, 0x6c, 0x61, 0x73, 0x73, 0x3a, 0x3a, 0x67, 0x65
        /* <DEDUP_REMOVED lines=181> */
.L_0:


//--------------------- .nv.shared._ZN7cutlass13device_kernelINS_4gemm6kernel13GemmUniversalIN4cute5tupleIJiiiiEEENS1_10collective13CollectiveMmaINS1_34MainloopSm90TmaGmmaWarpSpecializedILi2ENS5_IJNS4_1CILi2EEENSA_ILi1EEESC_EEENS1_35KernelTmaWarpSpecializedCooperativeEEENS5_IJNSA_ILi256EEENSA_ILi112EEENSA_ILi128EEEEEENS_10bfloat16_tENS5_IJlSC_lEEESK_SL_NS4_8TiledMMAINS4_8MMA_AtomIJNS4_4SM904GMMA27MMA_64x16x16_F32BF16BF16_SSILNSP_5MajorE0ELSR_0ELNSP_7ScaleInE1ELSS_1EEEEEENS4_6LayoutISD_NS5_IJSC_NSA_ILi0EEESW_EEEEENS5_IJNS4_10UnderscoreESZ_SZ_EEEEENS4_13SM90_TMA_LOADENS4_14ComposedLayoutINS4_7SwizzleILi3ELi4ELi3EEENS4_18smem_ptr_flag_bitsILi16EEENSV_INS5_IJNSA_ILi8EEENSA_ILi64EEEEEENS5_IJS19_SC_EEEEEEEvNS4_8identityENS4_23SM90_TMA_LOAD_MULTICASTES1D_vS1E_EENS_8epilogue10collective6detail29Sm90TmaWarpSpecializedAdapterINS1I_15DefaultEpilogueISK_SL_SL_NS1H_6thread17LinearCombinationISK_Li1EffLNS1M_9ScaleType4KindE0ELNS_15FloatRoundStyleE2ESK_EENS1_15EpilogueDefaultEEEEEvvEEEEvNT_6ParamsE --------------------------
	.section	.nv.shared._ZN7cutlass13device_kernelINS_4gemm6kernel13GemmUniversalIN4cute5tupleIJiiiiEEENS1_10collective13CollectiveMmaINS1_34MainloopSm90TmaGmmaWarpSpecializedILi2ENS5_IJNS4_1CILi2EEENSA_ILi1EEESC_EEENS1_35KernelTmaWarpSpecializedCooperativeEEENS5_IJNSA_ILi256EEENSA_ILi112EEENSA_ILi128EEEEEENS_10bfloat16_tENS5_IJlSC_lEEESK_SL_NS4_8TiledMMAINS4_8MMA_AtomIJNS4_4SM904GMMA27MMA_64x16x16_F32BF16BF16_SSILNSP_5MajorE0ELSR_0ELNSP_7ScaleInE1ELSS_1EEEEEENS4_6LayoutISD_NS5_IJSC_NSA_ILi0EEESW_EEEEENS5_IJNS4_10UnderscoreESZ_SZ_EEEEENS4_13SM90_TMA_LOADENS4_14ComposedLayoutINS4_7SwizzleILi3ELi4ELi3EEENS4_18smem_ptr_flag_bitsILi16EEENSV_INS5_IJNSA_ILi8EEENSA_ILi64EEEEEENS5_IJS19_SC_EEEEEEEvNS4_8identityENS4_23SM90_TMA_LOAD_MULTICASTES1D_vS1E_EENS_8epilogue10collective6detail29Sm90TmaWarpSpecializedAdapterINS1I_15DefaultEpilogueISK_SL_SL_NS1H_6thread17LinearCombinationISK_Li1EffLNS1M_9ScaleType4KindE0ELNS_15FloatRoundStyleE2ESK_EENS1_15EpilogueDefaultEEEEEvvEEEEvNT_6ParamsE,"aw",@nobits
	.sectionflags	@""
	.align	16
	.zero		1024


//--------------------- .nv.shared.reserved.0     --------------------------
	.section	.nv.shared.reserved.0,"aw",@nobits
	.weak		__nv_reservedSMEM_offset_0_alias
	.size		__nv_reservedSMEM_offset_0_alias, 0, 0
	.other		__nv_reservedSMEM_offset_0_alias,@"STO_CUDA_RESERVED_SHARED STV_DEFAULT"
__nv_reservedSMEM_offset_0_alias:
	.zero		0


//--------------------- .nv.global                --------------------------
	.section	.nv.global,"aw",@nobits
.nv.global:
	.type		_ZN40_INTERNAL_7829ad3b_4_k_cu_cbb4c61f_124554cute1_E,@object
	.size		_ZN40_INTERNAL_7829ad3b_4_k_cu_cbb4c61f_124554cute1_E,(_ZN40_INTERNAL_7829ad3b_4_k_cu_cbb4c61f_124554cuda3std3__45__cpo6cbeginE - _ZN40_INTERNAL_7829ad3b_4_k_cu_cbb4c61f_124554cute1_E)
_ZN40_INTERNAL_7829ad3b_4_k_cu_cbb4c61f_124554cute1_E:
	.zero		1
	.type		_ZN40_INTERNAL_7829ad3b_4_k_cu_cbb4c61f_124554cuda3std3__45__cpo6cbeginE,@object
	.size		_ZN40_INTERNAL_7829ad3b_4_k_cu_cbb4c61f_124554cuda3std3__45__cpo6cbeginE,(_ZN40_INTERNAL_7829ad3b_4_k_cu_cbb4c61f_124554cuda3std3__48in_placeE - _ZN40_INTERNAL_7829ad3b_4_k_cu_cbb4c61f_124554cuda3std3__45__cpo6cbeginE)
_ZN40_INTERNAL_7829ad3b_4_k_cu_cbb4c61f_124554cuda3std3__45__cpo6cbeginE:
	.zero		1
	.type		_ZN40_INTERNAL_7829ad3b_4_k_cu_cbb4c61f_124554cuda3std3__48in_placeE,@object
	.size		_ZN40_INTERNAL_7829ad3b_4_k_cu_cbb4c61f_124554cuda3std3__48in_placeE,(_ZN40_INTERNAL_7829ad3b_4_k_cu_cbb4c61f_124554cuda3std6ranges3__45__cpo9iter_moveE - _ZN40_INTERNAL_7829ad3b_4_k_cu_cbb4c61f_124554cuda3std3__48in_placeE)
_ZN40_INTERNAL_7829ad3b_4_k_cu_cbb4c61f_124554cuda3std3__48in_placeE:
	.zero		1
	.type		_ZN40_INTERNAL_7829ad3b_4_k_cu_cbb4c61f_124554cuda3std6ranges3__45__cpo9iter_moveE,@object
	.size		_ZN40_INTERNAL_7829ad3b_4_k_cu_cbb4c61f_124554cuda3std6ranges3__45__cpo9iter_moveE,(_ZN40_INTERNAL_7829ad3b_4_k_cu_cbb4c61f_124554cuda3std3__45__cpo5beginE - _ZN40_INTERNAL_7829ad3b_4_k_cu_cbb4c61f_124554cuda3std6ranges3__45__cpo9iter_moveE)
_ZN40_INTERNAL_7829ad3b_4_k_cu_cbb4c61f_124554cuda3std6ranges3__45__cpo9iter_moveE:
	.zero		1
	.type		_ZN40_INTERNAL_7829ad3b_4_k_cu_cbb4c61f_124554cuda3std3__45__cpo5beginE,@object
	.size		_ZN40_INTERNAL_7829ad3b_4_k_cu_cbb4c61f_124554cuda3std3__45__cpo5beginE,(_ZN40_INTERNAL_7829ad3b_4_k_cu_cbb4c61f_124554cuda3std3__442_GLOBAL__N__7829ad3b_4_k_cu_cbb4c61f_124556ignoreE - _ZN40_INTERNAL_7829ad3b_4_k_cu_cbb4c61f_124554cuda3std3__45__cpo5beginE)
_ZN40_INTERNAL_7829ad3b_4_k_cu_cbb4c61f_124554cuda3std3__45__cpo5beginE:
	.zero		1
	.type		_ZN40_INTERNAL_7829ad3b_4_k_cu_cbb4c61f_124554cuda3std3__442_GLOBAL__N__7829ad3b_4_k_cu_cbb4c61f_124556ignoreE,@object
	.size		_ZN40_INTERNAL_7829ad3b_4_k_cu_cbb4c61f_124554cuda3std3__442_GLOBAL__N__7829ad3b_4_k_cu_cbb4c61f_124556ignoreE,(_ZN40_INTERNAL_7829ad3b_4_k_cu_cbb4c61f_124554cute7productE - _ZN40_INTERNAL_7829ad3b_4_k_cu_cbb4c61f_124554cuda3std3__442_GLOBAL__N__7829ad3b_4_k_cu_cbb4c61f_124556ignoreE)
_ZN40_INTERNAL_7829ad3b_4_k_cu_cbb4c61f_124554cuda3std3__442_GLOBAL__N__7829ad3b_4_k_cu_cbb4c61f_124556ignoreE:
	.zero		1
	.type		_ZN40_INTERNAL_7829ad3b_4_k_cu_cbb4c61f_124554cute7productE,@object
	.size		_ZN40_INTERNAL_7829ad3b_4_k_cu_cbb4c61f_124554cute7productE,(_ZN40_INTERNAL_7829ad3b_4_k_cu_cbb4c61f_124554cuda3std3__45__cpo3endE - _ZN40_INTERNAL_7829ad3b_4_k_cu_cbb4c61f_124554cute7productE)
_ZN40_INTERNAL_7829ad3b_4_k_cu_cbb4c61f_124554cute7productE:
	.zero		1
	.type		_ZN40_INTERNAL_7829ad3b_4_k_cu_cbb4c61f_124554cuda3std3__45__cpo3endE,@object
	.size		_ZN40_INTERNAL_7829ad3b_4_k_cu_cbb4c61f_124554cuda3std3__45__cpo3endE,(_ZN40_INTERNAL_7829ad3b_4_k_cu_cbb4c61f_124554cuda3std3__419piecewise_constructE - _ZN40_INTERNAL_7829ad3b_4_k_cu_cbb4c61f_124554cuda3std3__45__cpo3endE)
_ZN40_INTERNAL_7829ad3b_4_k_cu_cbb4c61f_124554cuda3std3__45__cpo3endE:
	.zero		1
	.type		_ZN40_INTERNAL_7829ad3b_4_k_cu_cbb4c61f_124554cuda3std3__419piecewise_constructE,@object
	.size		_ZN40_INTERNAL_7829ad3b_4_k_cu_cbb4c61f_124554cuda3std3__419piecewise_constructE,(_ZN40_INTERNAL_7829ad3b_4_k_cu_cbb4c61f_124554cuda3std3__45__cpo4cendE - _ZN40_INTERNAL_7829ad3b_4_k_cu_cbb4c61f_124554cuda3std3__419piecewise_constructE)
_ZN40_INTERNAL_7829ad3b_4_k_cu_cbb4c61f_124554cuda3std3__419piecewise_constructE:
	.zero		1
	.type		_ZN40_INTERNAL_7829ad3b_4_k_cu_cbb4c61f_124554cuda3std3__45__cpo4cendE,@object
	.size		_ZN40_INTERNAL_7829ad3b_4_k_cu_cbb4c61f_124554cuda3std3__45__cpo4cendE,(_ZN40_INTERNAL_7829ad3b_4_k_cu_cbb4c61f_124554cuda3std6ranges3__45__cpo4swapE - _ZN40_INTERNAL_7829ad3b_4_k_cu_cbb4c61f_124554cuda3std3__45__cpo4cendE)
_ZN40_INTERNAL_7829ad3b_4_k_cu_cbb4c61f_124554cuda3std3__45__cpo4cendE:
	.zero		1
	.type		_ZN40_INTERNAL_7829ad3b_4_k_cu_cbb4c61f_124554cuda3std6ranges3__45__cpo4swapE,@object
	.size		_ZN40_INTERNAL_7829ad3b_4_k_cu_cbb4c61f_124554cuda3std6ranges3__45__cpo4swapE,(.L_8 - _ZN40_INTERNAL_7829ad3b_4_k_cu_cbb4c61f_124554cuda3std6ranges3__45__cpo4swapE)
_ZN40_INTERNAL_7829ad3b_4_k_cu_cbb4c61f_124554cuda3std6ranges3__45__cpo4swapE:
	.zero		1
.L_8:


//--------------------- .nv.constant0._ZN7cutlass13device_kernelINS_4gemm6kernel13GemmUniversalIN4cute5tupleIJiiiiEEENS1_10collective13CollectiveMmaINS1_34MainloopSm90TmaGmmaWarpSpecializedILi2ENS5_IJNS4_1CILi2EEENSA_ILi1EEESC_EEENS1_35KernelTmaWarpSpecializedCooperativeEEENS5_IJNSA_ILi256EEENSA_ILi112EEENSA_ILi128EEEEEENS_10bfloat16_tENS5_IJlSC_lEEESK_SL_NS4_8TiledMMAINS4_8MMA_AtomIJNS4_4SM904GMMA27MMA_64x16x16_F32BF16BF16_SSILNSP_5MajorE0ELSR_0ELNSP_7ScaleInE1ELSS_1EEEEEENS4_6LayoutISD_NS5_IJSC_NSA_ILi0EEESW_EEEEENS5_IJNS4_10UnderscoreESZ_SZ_EEEEENS4_13SM90_TMA_LOADENS4_14ComposedLayoutINS4_7SwizzleILi3ELi4ELi3EEENS4_18smem_ptr_flag_bitsILi16EEENSV_INS5_IJNSA_ILi8EEENSA_ILi64EEEEEENS5_IJS19_SC_EEEEEEEvNS4_8identityENS4_23SM90_TMA_LOAD_MULTICASTES1D_vS1E_EENS_8epilogue10collective6detail29Sm90TmaWarpSpecializedAdapterINS1I_15DefaultEpilogueISK_SL_SL_NS1H_6thread17LinearCombinationISK_Li1EffLNS1M_9ScaleType4KindE0ELNS_15FloatRoundStyleE2ESK_EENS1_15EpilogueDefaultEEEEEvvEEEEvNT_6ParamsE --------------------------
	.section	.nv.constant0._ZN7cutlass13device_kernelINS_4gemm6kernel13GemmUniversalIN4cute5tupleIJiiiiEEENS1_10collective13CollectiveMmaINS1_34MainloopSm90TmaGmmaWarpSpecializedILi2ENS5_IJNS4_1CILi2EEENSA_ILi1EEESC_EEENS1_35KernelTmaWarpSpecializedCooperativeEEENS5_IJNSA_ILi256EEENSA_ILi112EEENSA_ILi128EEEEEENS_10bfloat16_tENS5_IJlSC_lEEESK_SL_NS4_8TiledMMAINS4_8MMA_AtomIJNS4_4SM904GMMA27MMA_64x16x16_F32BF16BF16_SSILNSP_5MajorE0ELSR_0ELNSP_7ScaleInE1ELSS_1EEEEEENS4_6LayoutISD_NS5_IJSC_NSA_ILi0EEESW_EEEEENS5_IJNS4_10UnderscoreESZ_SZ_EEEEENS4_13SM90_TMA_LOADENS4_14ComposedLayoutINS4_7SwizzleILi3ELi4ELi3EEENS4_18smem_ptr_flag_bitsILi16EEENSV_INS5_IJNSA_ILi8EEENSA_ILi64EEEEEENS5_IJS19_SC_EEEEEEEvNS4_8identityENS4_23SM90_TMA_LOAD_MULTICASTES1D_vS1E_EENS_8epilogue10collective6detail29Sm90TmaWarpSpecializedAdapterINS1I_15DefaultEpilogueISK_SL_SL_NS1H_6thread17LinearCombinationISK_Li1EffLNS1M_9ScaleType4KindE0ELNS_15FloatRoundStyleE2ESK_EENS1_15EpilogueDefaultEEEEEvvEEEEvNT_6ParamsE,"a",@progbits
	.sectionflags	@""
	.align	4
.nv.constant0._ZN7cutlass13device_kernelINS_4gemm6kernel13GemmUniversalIN4cute5tupleIJiiiiEEENS1_10collective13CollectiveMmaINS1_34MainloopSm90TmaGmmaWarpSpecializedILi2ENS5_IJNS4_1CILi2EEENSA_ILi1EEESC_EEENS1_35KernelTmaWarpSpecializedCooperativeEEENS5_IJNSA_ILi256EEENSA_ILi112EEENSA_ILi128EEEEEENS_10bfloat16_tENS5_IJlSC_lEEESK_SL_NS4_8TiledMMAINS4_8MMA_AtomIJNS4_4SM904GMMA27MMA_64x16x16_F32BF16BF16_SSILNSP_5MajorE0ELSR_0ELNSP_7ScaleInE1ELSS_1EEEEEENS4_6LayoutISD_NS5_IJSC_NSA_ILi0EEESW_EEEEENS5_IJNS4_10UnderscoreESZ_SZ_EEEEENS4_13SM90_TMA_LOADENS4_14ComposedLayoutINS4_7SwizzleILi3ELi4ELi3EEENS4_18smem_ptr_flag_bitsILi16EEENSV_INS5_IJNSA_ILi8EEENSA_ILi64EEEEEENS5_IJS19_SC_EEEEEEEvNS4_8identityENS4_23SM90_TMA_LOAD_MULTICASTES1D_vS1E_EENS_8epilogue10collective6detail29Sm90TmaWarpSpecializedAdapterINS1I_15DefaultEpilogueISK_SL_SL_NS1H_6thread17LinearCombinationISK_Li1EffLNS1M_9ScaleType4KindE0ELNS_15FloatRoundStyleE2ESK_EENS1_15EpilogueDefaultEEEEEvvEEEEvNT_6ParamsE:
	.zero		1664


//--------------------- SYMBOLS --------------------------

	.type		.nv.reservedSmem.offset0,@object
	.size		.nv.reservedSmem.offset0,0x4
	.type		__assertfail,@function
